	.target	sm_90a

	.elftype	@"ET_EXEC"


//--------------------- .note.nv.tkinfo           --------------------------
	.section	.note.nv.tkinfo,"",@"SHT_NOTE"
	.sectionflags	@"SHF_NOTE_NV_TKINFO"
	.tkinfo
        /*0018*/ 	.word	0x00000002
        /*0030*/ 	.string	""
        /*0030*/ 	.string	"ptxas"
        /*0030*/ 	.string	"Cuda compilation tools, release 13.0, V13.0.88"
        /*0030*/ 	.string	"Build cuda_13.0.r13.0/compiler.36424714_0"
        /*0030*/ 	.string	"-arch sm_90a -m 64 "



//--------------------- .note.nv.cuinfo           --------------------------
	.section	.note.nv.cuinfo,"",@"SHT_NOTE"
	.sectionflags	@"SHF_NOTE_NV_CUINFO"
        /*0018*/ 	.short	0x0002
        /*001a*/ 	.short	0x005a
        /*001c*/ 	.short	0x0082
	.zero		2


//--------------------- .nv.info                  --------------------------
	.section	.nv.info,"",@"SHT_CUDA_INFO"
	.align	4


	//----- nvinfo : EIATTR_REGCOUNT
	.align		4
        /*0000*/ 	.byte	0x04, 0x2f
        /*0002*/ 	.short	(.L_12 - .L_11)
	.align		4
.L_11:
        /*0004*/ 	.word	index@(_ZN7cutlass13device_kernelINS_4gemm6kernel13GemmUniversalIN4cute5tupleIJiiiiEEENS1_10collective13CollectiveMmaINS1_37MainloopSm90TmaGmmaWarpSpecializedFP8ILi7ENS5_IJNS4_1CILi4EEENSA_ILi1EEESC_EEENS1_35KernelTmaWarpSpecializedCooperativeEEENS5_IJNSA_ILi128EEESG_SG_EEENS_12float_e5m2_tENS5_IJlSC_lEEESI_SJ_NS4_8TiledMMAINS4_8MMA_AtomIJNS4_4SM904GMMA31MMA_64x128x32_F32E5M2E5M2_SS_TNILNSN_7ScaleInE1ELSP_1EEEEEENS4_6LayoutINS5_IJNSA_ILi2EEESC_SC_EEENS5_IJSC_NSA_ILi0EEESV_EEEEENS5_IJNS4_10UnderscoreESY_SY_EEEEENS4_13SM90_TMA_LOADENS4_14ComposedLayoutINS4_7SwizzleILi3ELi4ELi3EEENS4_18smem_ptr_flag_bitsILi8EEENSS_INS5_IJNSA_ILi8EEESG_EEENS5_IJSG_SC_EEEEEEEvNS4_8identityENS4_23SM90_TMA_LOAD_MULTICASTES1B_vS1C_EENS_8epilogue10collective6detail29Sm90TmaWarpSpecializedAdapterINS1G_15DefaultEpilogueISI_SJ_SJ_NS1F_6thread17LinearCombinationISI_Li1EffLNS1K_9ScaleType4KindE0ELNS_15FloatRoundStyleE2ESI_EENS1_15EpilogueDefaultEEEEEvvEEEEvNT_6ParamsE)
        /*0008*/ 	.word	0x000000a8


	//----- nvinfo : EIATTR_FRAME_SIZE
	.align		4
.L_12:
        /*000c*/ 	.byte	0x04, 0x11
        /*000e*/ 	.short	(.L_14 - .L_13)
	.align		4
.L_13:
        /*0010*/ 	.word	index@(_ZN7cutlass13device_kernelINS_4gemm6kernel13GemmUniversalIN4cute5tupleIJiiiiEEENS1_10collective13CollectiveMmaINS1_37MainloopSm90TmaGmmaWarpSpecializedFP8ILi7ENS5_IJNS4_1CILi4EEENSA_ILi1EEESC_EEENS1_35KernelTmaWarpSpecializedCooperativeEEENS5_IJNSA_ILi128EEESG_SG_EEENS_12float_e5m2_tENS5_IJlSC_lEEESI_SJ_NS4_8TiledMMAINS4_8MMA_AtomIJNS4_4SM904GMMA31MMA_64x128x32_F32E5M2E5M2_SS_TNILNSN_7ScaleInE1ELSP_1EEEEEENS4_6LayoutINS5_IJNSA_ILi2EEESC_SC_EEENS5_IJSC_NSA_ILi0EEESV_EEEEENS5_IJNS4_10UnderscoreESY_SY_EEEEENS4_13SM90_TMA_LOADENS4_14ComposedLayoutINS4_7SwizzleILi3ELi4ELi3EEENS4_18smem_ptr_flag_bitsILi8EEENSS_INS5_IJNSA_ILi8EEESG_EEENS5_IJSG_SC_EEEEEEEvNS4_8identityENS4_23SM90_TMA_LOAD_MULTICASTES1B_vS1C_EENS_8epilogue10collective6detail29Sm90TmaWarpSpecializedAdapterINS1G_15DefaultEpilogueISI_SJ_SJ_NS1F_6thread17LinearCombinationISI_Li1EffLNS1K_9ScaleType4KindE0ELNS_15FloatRoundStyleE2ESI_EENS1_15EpilogueDefaultEEEEEvvEEEEvNT_6ParamsE)
        /*0014*/ 	.word	0x00000000


	//----- nvinfo : EIATTR_MIN_STACK_SIZE
	.align		4
.L_14:
        /*0018*/ 	.byte	0x04, 0x12
        /*001a*/ 	.short	(.L_16 - .L_15)
	.align		4
.L_15:
        /*001c*/ 	.word	index@(_ZN7cutlass13device_kernelINS_4gemm6kernel13GemmUniversalIN4cute5tupleIJiiiiEEENS1_10collective13CollectiveMmaINS1_37MainloopSm90TmaGmmaWarpSpecializedFP8ILi7ENS5_IJNS4_1CILi4EEENSA_ILi1EEESC_EEENS1_35KernelTmaWarpSpecializedCooperativeEEENS5_IJNSA_ILi128EEESG_SG_EEENS_12float_e5m2_tENS5_IJlSC_lEEESI_SJ_NS4_8TiledMMAINS4_8MMA_AtomIJNS4_4SM904GMMA31MMA_64x128x32_F32E5M2E5M2_SS_TNILNSN_7ScaleInE1ELSP_1EEEEEENS4_6LayoutINS5_IJNSA_ILi2EEESC_SC_EEENS5_IJSC_NSA_ILi0EEESV_EEEEENS5_IJNS4_10UnderscoreESY_SY_EEEEENS4_13SM90_TMA_LOADENS4_14ComposedLayoutINS4_7SwizzleILi3ELi4ELi3EEENS4_18smem_ptr_flag_bitsILi8EEENSS_INS5_IJNSA_ILi8EEESG_EEENS5_IJSG_SC_EEEEEEEvNS4_8identityENS4_23SM90_TMA_LOAD_MULTICASTES1B_vS1C_EENS_8epilogue10collective6detail29Sm90TmaWarpSpecializedAdapterINS1G_15DefaultEpilogueISI_SJ_SJ_NS1F_6thread17LinearCombinationISI_Li1EffLNS1K_9ScaleType4KindE0ELNS_15FloatRoundStyleE2ESI_EENS1_15EpilogueDefaultEEEEEvvEEEEvNT_6ParamsE)
        /*0020*/ 	.word	0x00000000
.L_16:


//--------------------- .nv.compat                --------------------------
	.section	.nv.compat,"",@"SHT_CUDA_COMPAT_INFO"
	.align	4
        /*0000*/ 	.byte	0x02, 0x09, 0x01, 0x00, 0x02, 0x02, 0x04, 0x00, 0x02, 0x05, 0x05, 0x00, 0x03, 0x07, 0x01, 0x01
        /*0010*/ 	.byte	0x02, 0x03, 0x01, 0x00, 0x02, 0x06, 0x01, 0x00, 0x04, 0x0b, 0x08, 0x00, 0x00, 0x00, 0x00, 0x00
        /*0020*/ 	.byte	0x00, 0x00, 0x00, 0x00


//--------------------- .nv.info._ZN7cutlass13device_kernelINS_4gemm6kernel13GemmUniversalIN4cute5tupleIJiiiiEEENS1_10collective13CollectiveMmaINS1_37MainloopSm90TmaGmmaWarpSpecializedFP8ILi7ENS5_IJNS4_1CILi4EEENSA_ILi1EEESC_EEENS1_35KernelTmaWarpSpecializedCooperativeEEENS5_IJNSA_ILi128EEESG_SG_EEENS_12float_e5m2_tENS5_IJlSC_lEEESI_SJ_NS4_8TiledMMAINS4_8MMA_AtomIJNS4_4SM904GMMA31MMA_64x128x32_F32E5M2E5M2_SS_TNILNSN_7ScaleInE1ELSP_1EEEEEENS4_6LayoutINS5_IJNSA_ILi2EEESC_SC_EEENS5_IJSC_NSA_ILi0EEESV_EEEEENS5_IJNS4_10UnderscoreESY_SY_EEEEENS4_13SM90_TMA_LOADENS4_14ComposedLayoutINS4_7SwizzleILi3ELi4ELi3EEENS4_18smem_ptr_flag_bitsILi8EEENSS_INS5_IJNSA_ILi8EEESG_EEENS5_IJSG_SC_EEEEEEEvNS4_8identityENS4_23SM90_TMA_LOAD_MULTICASTES1B_vS1C_EENS_8epilogue10collective6detail29Sm90TmaWarpSpecializedAdapterINS1G_15DefaultEpilogueISI_SJ_SJ_NS1F_6thread17LinearCombinationISI_Li1EffLNS1K_9ScaleType4KindE0ELNS_15FloatRoundStyleE2ESI_EENS1_15EpilogueDefaultEEEEEvvEEEEvNT_6ParamsE --------------------------
	.section	.nv.info._ZN7cutlass13device_kernelINS_4gemm6kernel13GemmUniversalIN4cute5tupleIJiiiiEEENS1_10collective13CollectiveMmaINS1_37MainloopSm90TmaGmmaWarpSpecializedFP8ILi7ENS5_IJNS4_1CILi4EEENSA_ILi1EEESC_EEENS1_35KernelTmaWarpSpecializedCooperativeEEENS5_IJNSA_ILi128EEESG_SG_EEENS_12float_e5m2_tENS5_IJlSC_lEEESI_SJ_NS4_8TiledMMAINS4_8MMA_AtomIJNS4_4SM904GMMA31MMA_64x128x32_F32E5M2E5M2_SS_TNILNSN_7ScaleInE1ELSP_1EEEEEENS4_6LayoutINS5_IJNSA_ILi2EEESC_SC_EEENS5_IJSC_NSA_ILi0EEESV_EEEEENS5_IJNS4_10UnderscoreESY_SY_EEEEENS4_13SM90_TMA_LOADENS4_14ComposedLayoutINS4_7SwizzleILi3ELi4ELi3EEENS4_18smem_ptr_flag_bitsILi8EEENSS_INS5_IJNSA_ILi8EEESG_EEENS5_IJSG_SC_EEEEEEEvNS4_8identityENS4_23SM90_TMA_LOAD_MULTICASTES1B_vS1C_EENS_8epilogue10collective6detail29Sm90TmaWarpSpecializedAdapterINS1G_15DefaultEpilogueISI_SJ_SJ_NS1F_6thread17LinearCombinationISI_Li1EffLNS1K_9ScaleType4KindE0ELNS_15FloatRoundStyleE2ESI_EENS1_15EpilogueDefaultEEEEEvvEEEEvNT_6ParamsE,"",@"SHT_CUDA_INFO"
	.sectionflags	@""
	.align	4


	//----- nvinfo : EIATTR_CUDA_API_VERSION
	.align		4
        /*0000*/ 	.byte	0x04, 0x37
        /*0002*/ 	.short	(.L_18 - .L_17)
.L_17:
        /*0004*/ 	.word	0x00000082


	//----- nvinfo : EIATTR_KPARAM_INFO
	.align		4
.L_18:
        /*0008*/ 	.byte	0x04, 0x17
        /*000a*/ 	.short	(.L_20 - .L_19)
.L_19:
        /*000c*/ 	.word	0x00000000
        /*0010*/ 	.short	0x0000
        /*0012*/ 	.short	0x0070
        /*0014*/ 	.byte	0x00, 0xf0, 0x01, 0x10


	//----- nvinfo : EIATTR_SPARSE_MMA_MASK
	.align		4
.L_20:
        /*0018*/ 	.byte	0x03, 0x50
        /*001a*/ 	.short	0x0000


	//----- nvinfo : EIATTR_MAXREG_COUNT
	.align		4
        /*001c*/ 	.byte	0x03, 0x1b
        /*001e*/ 	.short	0x00a8


	//----- nvinfo : EIATTR_NUM_BARRIERS
	.align		4
        /*0020*/ 	.byte	0x02, 0x4c
        /*0022*/ 	.byte	0x01
	.zero		1


	//----- nvinfo : EIATTR_MERCURY_ISA_VERSION
	.align		4
        /*0024*/ 	.byte	0x03, 0x5f
        /*0026*/ 	.short	0x0101


	//----- nvinfo : EIATTR_INT_WARP_WIDE_INSTR_OFFSETS
	.align		4
        /*0028*/ 	.byte	0x04, 0x31
        /*002a*/ 	.short	(.L_22 - .L_21)


	//   ....[0]....
.L_21:
        /*002c*/ 	.word	0x00000500


	//   ....[1]....
        /*0030*/ 	.word	0x00000520


	//   ....[2]....
        /*0034*/ 	.word	0x000006b0


	//----- nvinfo : EIATTR_COOP_GROUP_MASK_REGIDS
	.align		4
.L_22:
        /*0038*/ 	.byte	0x04, 0x29
        /*003a*/ 	.short	(.L_24 - .L_23)


	//   ....[0]....
.L_23:
        /*003c*/ 	.word	0xffffffff


	//   ....[1]....
        /*0040*/ 	.word	0xffffffff


	//   ....[2]....
        /*0044*/ 	.word	0xffffffff


	//   ....[3]....
        /*0048*/ 	.word	0xffffffff


	//   ....[4]....
        /*004c*/ 	.word	0xffffffff


	//   ....[5]....
        /*0050*/ 	.word	0xffffffff


	//----- nvinfo : EIATTR_COOP_GROUP_INSTR_OFFSETS
	.align		4
.L_24:
        /*0054*/ 	.byte	0x04, 0x28
        /*0056*/ 	.short	(.L_26 - .L_25)


	//   ....[0]....
.L_25:
        /*0058*/ 	.word	0x00000060


	//   ....[1]....
        /*005c*/ 	.word	0x00000070


	//   ....[2]....
        /*0060*/ 	.word	0x00000130


	//   ....[3]....
        /*0064*/ 	.word	0x00000330


	//   ....[4]....
        /*0068*/ 	.word	0x00000870


	//   ....[5]....
        /*006c*/ 	.word	0x000012f0


	//----- nvinfo : EIATTR_REG_RECONFIG
	.align		4
.L_26:
        /*0070*/ 	.byte	0x01, 0x54
	.zero		2


	//----- nvinfo : EIATTR_MBARRIER_INSTR_OFFSETS
	.align		4
        /*0074*/ 	.byte	0x04, 0x39
        /*0076*/ 	.short	(.L_28 - .L_27)


	//   ....[0]....
.L_27:
        /*0078*/ 	.word	0x00000230
        /*007c*/ 	.word	0x000000ff
        /*0080*/ 	.word	0x00000000
        /*0084*/ 	.short	0x0100
        /*0086*/ 	.byte	0x08
	.zero		1


	//   ....[1]....
        /*0088*/ 	.word	0x00000240
        /*008c*/ 	.word	0x000000ff
        /*0090*/ 	.word	0x00000038
        /*0094*/ 	.short	0x0100
        /*0096*/ 	.byte	0x08
	.zero		1


	//   ....[2]....
        /*0098*/ 	.word	0x00000250
        /*009c*/ 	.word	0x000000ff
        /*00a0*/ 	.word	0x00000008
        /*00a4*/ 	.short	0x0100
        /*00a6*/ 	.byte	0x08
	.zero		1


	//   ....[3]....
        /*00a8*/ 	.word	0x00000260
        /*00ac*/ 	.word	0x000000ff
        /*00b0*/ 	.word	0x00000040
        /*00b4*/ 	.short	0x0100
        /*00b6*/ 	.byte	0x08
	.zero		1


	//   ....[4]....
        /*00b8*/ 	.word	0x00000270
        /*00bc*/ 	.word	0x000000ff
        /*00c0*/ 	.word	0x00000010
        /*00c4*/ 	.short	0x0100
        /*00c6*/ 	.byte	0x08
	.zero		1


	//   ....[5]....
        /*00c8*/ 	.word	0x00000280
        /*00cc*/ 	.word	0x000000ff
        /*00d0*/ 	.word	0x00000048
        /*00d4*/ 	.short	0x0100
        /*00d6*/ 	.byte	0x08
	.zero		1


	//   ....[6]....
        /*00d8*/ 	.word	0x00000290
        /*00dc*/ 	.word	0x000000ff
        /*00e0*/ 	.word	0x00000018
        /*00e4*/ 	.short	0x0100
        /*00e6*/ 	.byte	0x08
	.zero		1


	//   ....[7]....
        /*00e8*/ 	.word	0x000002a0
        /*00ec*/ 	.word	0x000000ff
        /*00f0*/ 	.word	0x00000050
        /*00f4*/ 	.short	0x0100
        /*00f6*/ 	.byte	0x08
	.zero		1


	//   ....[8]....
        /*00f8*/ 	.word	0x000002b0
        /*00fc*/ 	.word	0x000000ff
        /*0100*/ 	.word	0x00000020
        /*0104*/ 	.short	0x0100
        /*0106*/ 	.byte	0x08
	.zero		1


	//   ....[9]....
        /*0108*/ 	.word	0x000002c0
        /*010c*/ 	.word	0x000000ff
        /*0110*/ 	.word	0x00000058
        /*0114*/ 	.short	0x0100
        /*0116*/ 	.byte	0x08
	.zero		1


	//   ....[10]....
        /*0118*/ 	.word	0x000002d0
        /*011c*/ 	.word	0x000000ff
        /*0120*/ 	.word	0x00000028
        /*0124*/ 	.short	0x0100
        /*0126*/ 	.byte	0x08
	.zero		1


	//   ....[11]....
        /*0128*/ 	.word	0x000002e0
        /*012c*/ 	.word	0x000000ff
        /*0130*/ 	.word	0x00000060
        /*0134*/ 	.short	0x0100
        /*0136*/ 	.byte	0x08
	.zero		1


	//   ....[12]....
        /*0138*/ 	.word	0x000002f0
        /*013c*/ 	.word	0x000000ff
        /*0140*/ 	.word	0x00000030
        /*0144*/ 	.short	0x0100
        /*0146*/ 	.byte	0x08
	.zero		1


	//   ....[13]....
        /*0148*/ 	.word	0x00000300
        /*014c*/ 	.word	0x000000ff
        /*0150*/ 	.word	0x00000068
        /*0154*/ 	.short	0x0100
        /*0156*/ 	.byte	0x08
	.zero		1


	//   ....[14]....
        /*0158*/ 	.word	0x00000730
        /*015c*/ 	.word	0x000000ff
        /*0160*/ 	.word	0x00000080
        /*0164*/ 	.short	0x0100
        /*0166*/ 	.byte	0x06
	.zero		1


	//   ....[15]....
        /*0168*/ 	.word	0x000007e0
        /*016c*/ 	.word	0x000000ff
        /*0170*/ 	.word	0x00000088
        /*0174*/ 	.short	0x0100
        /*0176*/ 	.byte	0x06
	.zero		1


	//   ....[16]....
        /*0178*/ 	.word	0x00001820
        /*017c*/ 	.word	0x000000ff
        /*0180*/ 	.word	0x00000000
        /*0184*/ 	.short	0x010a
        /*0186*/ 	.byte	0x06
	.zero		1


	//   ....[17]....
        /*0188*/ 	.word	0x00001860
        /*018c*/ 	.word	0x000000ff
        /*0190*/ 	.word	0x00000000
        /*0194*/ 	.short	0x010a
        /*0196*/ 	.byte	0x06
	.zero		1


	//   ....[18]....
        /*0198*/ 	.word	0x00002250
        /*019c*/ 	.word	0x000000ff
        /*01a0*/ 	.word	0x00000000
        /*01a4*/ 	.short	0x010a
        /*01a6*/ 	.byte	0x0c
	.zero		1


	//   ....[19]....
        /*01a8*/ 	.word	0x00002290
        /*01ac*/ 	.word	0x000000ff
        /*01b0*/ 	.word	0x00000000
        /*01b4*/ 	.short	0x010a
        /*01b6*/ 	.byte	0x0c
	.zero		1


	//   ....[20]....
        /*01b8*/ 	.word	0x00002980
        /*01bc*/ 	.word	0x0000008c
        /*01c0*/ 	.word	0x00000000
        /*01c4*/ 	.short	0x0101
        /*01c6*/ 	.byte	0x3f
	.zero		1


	//   ....[21]....
        /*01c8*/ 	.word	0x00003040
        /*01cc*/ 	.word	0x0000000c
        /*01d0*/ 	.word	0x00000000
        /*01d4*/ 	.short	0x0101
        /*01d6*/ 	.byte	0x3f
	.zero		1


	//   ....[22]....
        /*01d8*/ 	.word	0x00008950
        /*01dc*/ 	.word	0x00000014
        /*01e0*/ 	.word	0x00000038
        /*01e4*/ 	.short	0x010a
        /*01e6*/ 	.byte	0x3f
	.zero		1


	//   ....[23]....
        /*01e8*/ 	.word	0x00008d20
        /*01ec*/ 	.word	0x00000008
        /*01f0*/ 	.word	0x00000088
        /*01f4*/ 	.short	0x0101
        /*01f6*/ 	.byte	0x3f
	.zero		1


	//   ....[24]....
        /*01f8*/ 	.word	0x00009400
        /*01fc*/ 	.word	0x00000006
        /*0200*/ 	.word	0x00000000
        /*0204*/ 	.short	0x010a
        /*0206*/ 	.byte	0x3f
	.zero		1


	//   ....[25]....
        /*0208*/ 	.word	0x00009480
        /*020c*/ 	.word	0x00000007
        /*0210*/ 	.word	0x00000000
        /*0214*/ 	.short	0x010a
        /*0216*/ 	.byte	0x3f
	.zero		1


	//   ....[26]....
        /*0218*/ 	.word	0x00009510
        /*021c*/ 	.word	0x00000006
        /*0220*/ 	.word	0x00000000
        /*0224*/ 	.short	0x010a
        /*0226*/ 	.byte	0x3f
	.zero		1


	//   ....[27]....
        /*0228*/ 	.word	0x000095a0
        /*022c*/ 	.word	0x00000009
        /*0230*/ 	.word	0x00000000
        /*0234*/ 	.short	0x010a
        /*0236*/ 	.byte	0x3f
	.zero		1


	//   ....[28]....
        /*0238*/ 	.word	0x00009630
        /*023c*/ 	.word	0x0000000a
        /*0240*/ 	.word	0x00000000
        /*0244*/ 	.short	0x010a
        /*0246*/ 	.byte	0x3f
	.zero		1


	//   ....[29]....
        /*0248*/ 	.word	0x000096c0
        /*024c*/ 	.word	0x0000000b
        /*0250*/ 	.word	0x00000000
        /*0254*/ 	.short	0x010a
        /*0256*/ 	.byte	0x3f
	.zero		1


	//   ....[30]....
        /*0258*/ 	.word	0x00009750
        /*025c*/ 	.word	0x00000003
        /*0260*/ 	.word	0x00000000
        /*0264*/ 	.short	0x010a
        /*0266*/ 	.byte	0x3f
	.zero		1


	//   ....[31]....
        /*0268*/ 	.word	0x000097c0
        /*026c*/ 	.word	0x0000000d
        /*0270*/ 	.word	0x00000000
        /*0274*/ 	.short	0x010a
        /*0276*/ 	.byte	0x3f
	.zero		1


	//   ....[32]....
        /*0278*/ 	.word	0x00009820
        /*027c*/ 	.word	0x00000091
        /*0280*/ 	.word	0x00000000
        /*0284*/ 	.short	0x010a
        /*0286*/ 	.byte	0x3f
	.zero		1


	//   ....[33]....
        /*0288*/ 	.word	0x000098f0
        /*028c*/ 	.word	0x00000014
        /*0290*/ 	.word	0x00000038
        /*0294*/ 	.short	0x010a
        /*0296*/ 	.byte	0x3f
	.zero		1


	//   ....[34]....
        /*0298*/ 	.word	0x000099c0
        /*029c*/ 	.word	0x00000006
        /*02a0*/ 	.word	0x00000000
        /*02a4*/ 	.short	0x010a
        /*02a6*/ 	.byte	0x3f
	.zero		1


	//   ....[35]....
        /*02a8*/ 	.word	0x00009a10
        /*02ac*/ 	.word	0x00000007
        /*02b0*/ 	.word	0x00000000
        /*02b4*/ 	.short	0x010a
        /*02b6*/ 	.byte	0x3f
	.zero		1


	//   ....[36]....
        /*02b8*/ 	.word	0x00009a60
        /*02bc*/ 	.word	0x00000006
        /*02c0*/ 	.word	0x00000000
        /*02c4*/ 	.short	0x010a
        /*02c6*/ 	.byte	0x3f
	.zero		1


	//   ....[37]....
        /*02c8*/ 	.word	0x00009ab0
        /*02cc*/ 	.word	0x00000009
        /*02d0*/ 	.word	0x00000000
        /*02d4*/ 	.short	0x010a
        /*02d6*/ 	.byte	0x3f
	.zero		1


	//   ....[38]....
        /*02d8*/ 	.word	0x00009b00
        /*02dc*/ 	.word	0x0000000a
        /*02e0*/ 	.word	0x00000000
        /*02e4*/ 	.short	0x010a
        /*02e6*/ 	.byte	0x3f
	.zero		1


	//   ....[39]....
        /*02e8*/ 	.word	0x00009b50
        /*02ec*/ 	.word	0x0000000b
        /*02f0*/ 	.word	0x00000000
        /*02f4*/ 	.short	0x010a
        /*02f6*/ 	.byte	0x3f
	.zero		1


	//----- nvinfo : EIATTR_NUM_MBARRIERS
	.align		4
.L_28:
        /*02f8*/ 	.byte	0x03, 0x38
        /*02fa*/ 	.short	0x0010


	//----- nvinfo : EIATTR_EXIT_INSTR_OFFSETS
	.align		4
        /*02fc*/ 	.byte	0x04, 0x1c
        /*02fe*/ 	.short	(.L_30 - .L_29)


	//   ....[0]....
.L_29:
        /*0300*/ 	.word	0x000009d0


	//   ....[1]....
        /*0304*/ 	.word	0x000011c0


	//   ....[2]....
        /*0308*/ 	.word	0x00008070


	//   ....[3]....
        /*030c*/ 	.word	0x000085d0


	//   ....[4]....
        /*0310*/ 	.word	0x000097a0


	//----- nvinfo : EIATTR_MAX_THREADS
	.align		4
.L_30:
        /*0314*/ 	.byte	0x04, 0x05
        /*0316*/ 	.short	(.L_32 - .L_31)
.L_31:
        /*0318*/ 	.word	0x00000180
        /*031c*/ 	.word	0x00000001
        /*0320*/ 	.word	0x00000001


	//----- nvinfo : EIATTR_CRS_STACK_SIZE
	.align		4
.L_32:
        /*0324*/ 	.byte	0x04, 0x1e
        /*0326*/ 	.short	(.L_34 - .L_33)
.L_33:
        /*0328*/ 	.word	0x00000000


	//----- nvinfo : EIATTR_CBANK_PARAM_SIZE
	.align		4
.L_34:
        /*032c*/ 	.byte	0x03, 0x19
        /*032e*/ 	.short	0x0470


	//----- nvinfo : EIATTR_PARAM_CBANK
	.align		4
        /*0330*/ 	.byte	0x04, 0x0a
        /*0332*/ 	.short	(.L_36 - .L_35)
	.align		4
.L_35:
        /*0334*/ 	.word	index@(.nv.constant0._ZN7cutlass13device_kernelINS_4gemm6kernel13GemmUniversalIN4cute5tupleIJiiiiEEENS1_10collective13CollectiveMmaINS1_37MainloopSm90TmaGmmaWarpSpecializedFP8ILi7ENS5_IJNS4_1CILi4EEENSA_ILi1EEESC_EEENS1_35KernelTmaWarpSpecializedCooperativeEEENS5_IJNSA_ILi128EEESG_SG_EEENS_12float_e5m2_tENS5_IJlSC_lEEESI_SJ_NS4_8TiledMMAINS4_8MMA_AtomIJNS4_4SM904GMMA31MMA_64x128x32_F32E5M2E5M2_SS_TNILNSN_7ScaleInE1ELSP_1EEEEEENS4_6LayoutINS5_IJNSA_ILi2EEESC_SC_EEENS5_IJSC_NSA_ILi0EEESV_EEEEENS5_IJNS4_10UnderscoreESY_SY_EEEEENS4_13SM90_TMA_LOADENS4_14ComposedLayoutINS4_7SwizzleILi3ELi4ELi3EEENS4_18smem_ptr_flag_bitsILi8EEENSS_INS5_IJNSA_ILi8EEESG_EEENS5_IJSG_SC_EEEEEEEvNS4_8identityENS4_23SM90_TMA_LOAD_MULTICASTES1B_vS1C_EENS_8epilogue10collective6detail29Sm90TmaWarpSpecializedAdapterINS1G_15DefaultEpilogueISI_SJ_SJ_NS1F_6thread17LinearCombinationISI_Li1EffLNS1K_9ScaleType4KindE0ELNS_15FloatRoundStyleE2ESI_EENS1_15EpilogueDefaultEEEEEvvEEEEvNT_6ParamsE)
        /*0338*/ 	.short	0x0210
        /*033a*/ 	.short	0x0470


	//----- nvinfo : EIATTR_SW_WAR
	.align		4
.L_36:
        /*033c*/ 	.byte	0x04, 0x36
        /*033e*/ 	.short	(.L_38 - .L_37)
.L_37:
        /*0340*/ 	.word	0x00000008
.L_38:


//--------------------- .nv.callgraph             --------------------------
	.section	.nv.callgraph,"",@"SHT_CUDA_CALLGRAPH"
	.align	4
	.sectionentsize	8
	.align		4
        /*0000*/ 	.word	0x00000000
	.align		4
        /*0004*/ 	.word	0xffffffff
	.align		4
        /*0008*/ 	.word	0x00000000
	.align		4
        /*000c*/ 	.word	0xfffffffe
	.align		4
        /*0010*/ 	.word	0x00000000
	.align		4
        /*0014*/ 	.word	0xfffffffd
	.align		4
        /*0018*/ 	.word	0x00000000
	.align		4
        /*001c*/ 	.word	0xfffffffc


//--------------------- .nv.constant4             --------------------------
	.section	.nv.constant4,"a",@progbits
	.align	8
	.align		8
.nv.constant4:
        /*0000*/ 	.dword	_ZN40_INTERNAL_1d69b74d_4_k_cu_f1de0a51_217844cuda3std3__45__cpo5beginE
	.align		8
        /*0008*/ 	.dword	_ZN40_INTERNAL_1d69b74d_4_k_cu_f1de0a51_217844cuda3std3__45__cpo3endE
	.align		8
        /*0010*/ 	.dword	_ZN40_INTERNAL_1d69b74d_4_k_cu_f1de0a51_217844cuda3std3__45__cpo6cbeginE
	.align		8
        /*0018*/ 	.dword	_ZN40_INTERNAL_1d69b74d_4_k_cu_f1de0a51_217844cuda3std3__45__cpo4cendE
	.align		8
        /*0020*/ 	.dword	_ZN40_INTERNAL_1d69b74d_4_k_cu_f1de0a51_217844cuda3std3__442_GLOBAL__N__1d69b74d_4_k_cu_f1de0a51_217846ignoreE
	.align		8
        /*0028*/ 	.dword	_ZN40_INTERNAL_1d69b74d_4_k_cu_f1de0a51_217844cuda3std3__419piecewise_constructE
	.align		8
        /*0030*/ 	.dword	_ZN40_INTERNAL_1d69b74d_4_k_cu_f1de0a51_217844cuda3std3__48in_placeE
	.align		8
        /*0038*/ 	.dword	_ZN40_INTERNAL_1d69b74d_4_k_cu_f1de0a51_217844cuda3std6ranges3__45__cpo4swapE
	.align		8
        /*0040*/ 	.dword	_ZN40_INTERNAL_1d69b74d_4_k_cu_f1de0a51_217844cuda3std6ranges3__45__cpo9iter_moveE
	.align		8
        /*0048*/ 	.dword	_ZN40_INTERNAL_1d69b74d_4_k_cu_f1de0a51_217844cute7productE
	.align		8
        /*0050*/ 	.dword	_ZN40_INTERNAL_1d69b74d_4_k_cu_f1de0a51_217844cute1_E


//--------------------- .text._ZN7cutlass13device_kernelINS_4gemm6kernel13GemmUniversalIN4cute5tupleIJiiiiEEENS1_10collective13CollectiveMmaINS1_37MainloopSm90TmaGmmaWarpSpecializedFP8ILi7ENS5_IJNS4_1CILi4EEENSA_ILi1EEESC_EEENS1_35KernelTmaWarpSpecializedCooperativeEEENS5_IJNSA_ILi128EEESG_SG_EEENS_12float_e5m2_tENS5_IJlSC_lEEESI_SJ_NS4_8TiledMMAINS4_8MMA_AtomIJNS4_4SM904GMMA31MMA_64x128x32_F32E5M2E5M2_SS_TNILNSN_7ScaleInE1ELSP_1EEEEEENS4_6LayoutINS5_IJNSA_ILi2EEESC_SC_EEENS5_IJSC_NSA_ILi0EEESV_EEEEENS5_IJNS4_10UnderscoreESY_SY_EEEEENS4_13SM90_TMA_LOADENS4_14ComposedLayoutINS4_7SwizzleILi3ELi4ELi3EEENS4_18smem_ptr_flag_bitsILi8EEENSS_INS5_IJNSA_ILi8EEESG_EEENS5_IJSG_SC_EEEEEEEvNS4_8identityENS4_23SM90_TMA_LOAD_MULTICASTES1B_vS1C_EENS_8epilogue10collective6detail29Sm90TmaWarpSpecializedAdapterINS1G_15DefaultEpilogueISI_SJ_SJ_NS1F_6thread17LinearCombinationISI_Li1EffLNS1K_9ScaleType4KindE0ELNS_15FloatRoundStyleE2ESI_EENS1_15EpilogueDefaultEEEEEvvEEEEvNT_6ParamsE --------------------------
	.section	.text._ZN7cutlass13device_kernelINS_4gemm6kernel13GemmUniversalIN4cute5tupleIJiiiiEEENS1_10collective13CollectiveMmaINS1_37MainloopSm90TmaGmmaWarpSpecializedFP8ILi7ENS5_IJNS4_1CILi4EEENSA_ILi1EEESC_EEENS1_35KernelTmaWarpSpecializedCooperativeEEENS5_IJNSA_ILi128EEESG_SG_EEENS_12float_e5m2_tENS5_IJlSC_lEEESI_SJ_NS4_8TiledMMAINS4_8MMA_AtomIJNS4_4SM904GMMA31MMA_64x128x32_F32E5M2E5M2_SS_TNILNSN_7ScaleInE1ELSP_1EEEEEENS4_6LayoutINS5_IJNSA_ILi2EEESC_SC_EEENS5_IJSC_NSA_ILi0EEESV_EEEEENS5_IJNS4_10UnderscoreESY_SY_EEEEENS4_13SM90_TMA_LOADENS4_14ComposedLayoutINS4_7SwizzleILi3ELi4ELi3EEENS4_18smem_ptr_flag_bitsILi8EEENSS_INS5_IJNSA_ILi8EEESG_EEENS5_IJSG_SC_EEEEEEEvNS4_8identityENS4_23SM90_TMA_LOAD_MULTICASTES1B_vS1C_EENS_8epilogue10collective6detail29Sm90TmaWarpSpecializedAdapterINS1G_15DefaultEpilogueISI_SJ_SJ_NS1F_6thread17LinearCombinationISI_Li1EffLNS1K_9ScaleType4KindE0ELNS_15FloatRoundStyleE2ESI_EENS1_15EpilogueDefaultEEEEEvvEEEEvNT_6ParamsE,"ax",@progbits
	.align	128
.text._ZN7cutlass13device_kernelINS_4gemm6kernel13GemmUniversalIN4cute5tupleIJiiiiEEENS1_10collective13CollectiveMmaINS1_37MainloopSm90TmaGmmaWarpSpecializedFP8ILi7ENS5_IJNS4_1CILi4EEENSA_ILi1EEESC_EEENS1_35KernelTmaWarpSpecializedCooperativeEEENS5_IJNSA_ILi128EEESG_SG_EEENS_12float_e5m2_tENS5_IJlSC_lEEESI_SJ_NS4_8TiledMMAINS4_8MMA_AtomIJNS4_4SM904GMMA31MMA_64x128x32_F32E5M2E5M2_SS_TNILNSN_7ScaleInE1ELSP_1EEEEEENS4_6LayoutINS5_IJNSA_ILi2EEESC_SC_EEENS5_IJSC_NSA_ILi0EEESV_EEEEENS5_IJNS4_10UnderscoreESY_SY_EEEEENS4_13SM90_TMA_LOADENS4_14ComposedLayoutINS4_7SwizzleILi3ELi4ELi3EEENS4_18smem_ptr_flag_bitsILi8EEENSS_INS5_IJNSA_ILi8EEESG_EEENS5_IJSG_SC_EEEEEEEvNS4_8identityENS4_23SM90_TMA_LOAD_MULTICASTES1B_vS1C_EENS_8epilogue10collective6detail29Sm90TmaWarpSpecializedAdapterINS1G_15DefaultEpilogueISI_SJ_SJ_NS1F_6thread17LinearCombinationISI_Li1EffLNS1K_9ScaleType4KindE0ELNS_15FloatRoundStyleE2ESI_EENS1_15EpilogueDefaultEEEEEvvEEEEvNT_6ParamsE:
        .type           _ZN7cutlass13device_kernelINS_4gemm6kernel13GemmUniversalIN4cute5tupleIJiiiiEEENS1_10collective13CollectiveMmaINS1_37MainloopSm90TmaGmmaWarpSpecializedFP8ILi7ENS5_IJNS4_1CILi4EEENSA_ILi1EEESC_EEENS1_35KernelTmaWarpSpecializedCooperativeEEENS5_IJNSA_ILi128EEESG_SG_EEENS_12float_e5m2_tENS5_IJlSC_lEEESI_SJ_NS4_8TiledMMAINS4_8MMA_AtomIJNS4_4SM904GMMA31MMA_64x128x32_F32E5M2E5M2_SS_TNILNSN_7ScaleInE1ELSP_1EEEEEENS4_6LayoutINS5_IJNSA_ILi2EEESC_SC_EEENS5_IJSC_NSA_ILi0EEESV_EEEEENS5_IJNS4_10UnderscoreESY_SY_EEEEENS4_13SM90_TMA_LOADENS4_14ComposedLayoutINS4_7SwizzleILi3ELi4ELi3EEENS4_18smem_ptr_flag_bitsILi8EEENSS_INS5_IJNSA_ILi8EEESG_EEENS5_IJSG_SC_EEEEEEEvNS4_8identityENS4_23SM90_TMA_LOAD_MULTICASTES1B_vS1C_EENS_8epilogue10collective6detail29Sm90TmaWarpSpecializedAdapterINS1G_15DefaultEpilogueISI_SJ_SJ_NS1F_6thread17LinearCombinationISI_Li1EffLNS1K_9ScaleType4KindE0ELNS_15FloatRoundStyleE2ESI_EENS1_15EpilogueDefaultEEEEEvvEEEEvNT_6ParamsE,@function
        .size           _ZN7cutlass13device_kernelINS_4gemm6kernel13GemmUniversalIN4cute5tupleIJiiiiEEENS1_10collective13CollectiveMmaINS1_37MainloopSm90TmaGmmaWarpSpecializedFP8ILi7ENS5_IJNS4_1CILi4EEENSA_ILi1EEESC_EEENS1_35KernelTmaWarpSpecializedCooperativeEEENS5_IJNSA_ILi128EEESG_SG_EEENS_12float_e5m2_tENS5_IJlSC_lEEESI_SJ_NS4_8TiledMMAINS4_8MMA_AtomIJNS4_4SM904GMMA31MMA_64x128x32_F32E5M2E5M2_SS_TNILNSN_7ScaleInE1ELSP_1EEEEEENS4_6LayoutINS5_IJNSA_ILi2EEESC_SC_EEENS5_IJSC_NSA_ILi0EEESV_EEEEENS5_IJNS4_10UnderscoreESY_SY_EEEEENS4_13SM90_TMA_LOADENS4_14ComposedLayoutINS4_7SwizzleILi3ELi4ELi3EEENS4_18smem_ptr_flag_bitsILi8EEENSS_INS5_IJNSA_ILi8EEESG_EEENS5_IJSG_SC_EEEEEEEvNS4_8identityENS4_23SM90_TMA_LOAD_MULTICASTES1B_vS1C_EENS_8epilogue10collective6detail29Sm90TmaWarpSpecializedAdapterINS1G_15DefaultEpilogueISI_SJ_SJ_NS1F_6thread17LinearCombinationISI_Li1EffLNS1K_9ScaleType4KindE0ELNS_15FloatRoundStyleE2ESI_EENS1_15EpilogueDefaultEEEEEvvEEEEvNT_6ParamsE,(.L_x_212 - _ZN7cutlass13device_kernelINS_4gemm6kernel13GemmUniversalIN4cute5tupleIJiiiiEEENS1_10collective13CollectiveMmaINS1_37MainloopSm90TmaGmmaWarpSpecializedFP8ILi7ENS5_IJNS4_1CILi4EEENSA_ILi1EEESC_EEENS1_35KernelTmaWarpSpecializedCooperativeEEENS5_IJNSA_ILi128EEESG_SG_EEENS_12float_e5m2_tENS5_IJlSC_lEEESI_SJ_NS4_8TiledMMAINS4_8MMA_AtomIJNS4_4SM904GMMA31MMA_64x128x32_F32E5M2E5M2_SS_TNILNSN_7ScaleInE1ELSP_1EEEEEENS4_6LayoutINS5_IJNSA_ILi2EEESC_SC_EEENS5_IJSC_NSA_ILi0EEESV_EEEEENS5_IJNS4_10UnderscoreESY_SY_EEEEENS4_13SM90_TMA_LOADENS4_14ComposedLayoutINS4_7SwizzleILi3ELi4ELi3EEENS4_18smem_ptr_flag_bitsILi8EEENSS_INS5_IJNSA_ILi8EEESG_EEENS5_IJSG_SC_EEEEEEEvNS4_8identityENS4_23SM90_TMA_LOAD_MULTICASTES1B_vS1C_EENS_8epilogue10collective6detail29Sm90TmaWarpSpecializedAdapterINS1G_15DefaultEpilogueISI_SJ_SJ_NS1F_6thread17LinearCombinationISI_Li1EffLNS1K_9ScaleType4KindE0ELNS_15FloatRoundStyleE2ESI_EENS1_15EpilogueDefaultEEEEEvvEEEEvNT_6ParamsE)
        .other          _ZN7cutlass13device_kernelINS_4gemm6kernel13GemmUniversalIN4cute5tupleIJiiiiEEENS1_10collective13CollectiveMmaINS1_37MainloopSm90TmaGmmaWarpSpecializedFP8ILi7ENS5_IJNS4_1CILi4EEENSA_ILi1EEESC_EEENS1_35KernelTmaWarpSpecializedCooperativeEEENS5_IJNSA_ILi128EEESG_SG_EEENS_12float_e5m2_tENS5_IJlSC_lEEESI_SJ_NS4_8TiledMMAINS4_8MMA_AtomIJNS4_4SM904GMMA31MMA_64x128x32_F32E5M2E5M2_SS_TNILNSN_7ScaleInE1ELSP_1EEEEEENS4_6LayoutINS5_IJNSA_ILi2EEESC_SC_EEENS5_IJSC_NSA_ILi0EEESV_EEEEENS5_IJNS4_10UnderscoreESY_SY_EEEEENS4_13SM90_TMA_LOADENS4_14ComposedLayoutINS4_7SwizzleILi3ELi4ELi3EEENS4_18smem_ptr_flag_bitsILi8EEENSS_INS5_IJNSA_ILi8EEESG_EEENS5_IJSG_SC_EEEEEEEvNS4_8identityENS4_23SM90_TMA_LOAD_MULTICASTES1B_vS1C_EENS_8epilogue10collective6detail29Sm90TmaWarpSpecializedAdapterINS1G_15DefaultEpilogueISI_SJ_SJ_NS1F_6thread17LinearCombinationISI_Li1EffLNS1K_9ScaleType4KindE0ELNS_15FloatRoundStyleE2ESI_EENS1_15EpilogueDefaultEEEEEvvEEEEvNT_6ParamsE,@"STO_CUDA_ENTRY STV_DEFAULT"
_ZN7cutlass13device_kernelINS_4gemm6kernel13GemmUniversalIN4cute5tupleIJiiiiEEENS1_10collective13CollectiveMmaINS1_37MainloopSm90TmaGmmaWarpSpecializedFP8ILi7ENS5_IJNS4_1CILi4EEENSA_ILi1EEESC_EEENS1_35KernelTmaWarpSpecializedCooperativeEEENS5_IJNSA_ILi128EEESG_SG_EEENS_12float_e5m2_tENS5_IJlSC_lEEESI_SJ_NS4_8TiledMMAINS4_8MMA_AtomIJNS4_4SM904GMMA31MMA_64x128x32_F32E5M2E5M2_SS_TNILNSN_7ScaleInE1ELSP_1EEEEEENS4_6LayoutINS5_IJNSA_ILi2EEESC_SC_EEENS5_IJSC_NSA_ILi0EEESV_EEEEENS5_IJNS4_10UnderscoreESY_SY_EEEEENS4_13SM90_TMA_LOADENS4_14ComposedLayoutINS4_7SwizzleILi3ELi4ELi3EEENS4_18smem_ptr_flag_bitsILi8EEENSS_INS5_IJNSA_ILi8EEESG_EEENS5_IJSG_SC_EEEEEEEvNS4_8identityENS4_23SM90_TMA_LOAD_MULTICASTES1B_vS1C_EENS_8epilogue10collective6detail29Sm90TmaWarpSpecializedAdapterINS1G_15DefaultEpilogueISI_SJ_SJ_NS1F_6thread17LinearCombinationISI_Li1EffLNS1K_9ScaleType4KindE0ELNS_15FloatRoundStyleE2ESI_EENS1_15EpilogueDefaultEEEEEvvEEEEvNT_6ParamsE:
[----:B------:R-:W-:Y:S01]  /*0000*/  LDC R1, c[0x0][0x28] ;  /* 0x00000a00ff017b82 */ /* 0x000fe20000000800 */
[----:B------:R-:W0:Y:S01]  /*0010*/  S2R R0, SR_TID.X ;  /* 0x0000000000007919 */ /* 0x000e220000002100 */
[----:B------:R-:W-:Y:S01]  /*0020*/  ELECT P0, URZ, PT ;  /* 0x00000000003f782f */ /* 0x000fe20003800000 */
[----:B------:R-:W-:Y:S01]  /*0030*/  BSSY B0, `(.L_x_0) ;  /* 0x000000f000007945 */ /* 0x000fe20003800000 */
[--C-:B0-----:R-:W-:Y:S02]  /*0040*/  SHF.R.U32.HI R2, RZ, 0x5, R0.reuse ;  /* 0x00000005ff027819 */ /* 0x101fe40000011600 */
[----:B------:R-:W-:-:S03]  /*0050*/  SHF.R.U32.HI R3, RZ, 0x7, R0 ;  /* 0x00000007ff037819 */ /* 0x000fc60000011600 */
[----:B------:R-:W0:Y:S04]  /*0060*/  SHFL.IDX PT, R7, R2, RZ, 0x1f ;  /* 0x00001fff02077589 */ /* 0x000e2800000e0000 */
[----:B------:R-:W1:Y:S01]  /*0070*/  SHFL.IDX PT, R3, R3, RZ, 0x1f ;  /* 0x00001fff03037589 */ /* 0x000e6200000e0000 */
[----:B0-----:R-:W-:-:S13]  /*0080*/  ISETP.NE.OR P0, PT, R7, RZ, !P0 ;  /* 0x000000ff0700720c */ /* 0x001fda0004705670 */
[----:B-1----:R-:W-:Y:S05]  /*0090*/  @P0 BRA `(.L_x_1) ;  /* 0x0000000000200947 */ /* 0x002fea0003800000 */
[----:B------:R-:W-:Y:S02]  /*00a0*/  ULDC.64 UR4, c[0x0][0x198] ;  /* 0x0000660000047ab9 */ /* 0x000fe40000000a00 */
[----:B------:R-:W-:Y:S02]  /*00b0*/  UIADD3 UR6, UP0, UR4, 0xf0, URZ ;  /* 0x000000f004067890 */ /* 0x000fe4000ff1e03f */
[----:B------:R-:W-:Y:S02]  /*00c0*/  UIADD3 UR4, UP1, UR4, 0x1f0, URZ ;  /* 0x000001f004047890 */ /* 0x000fe4000ff3e03f */
[----:B------:R-:W-:Y:S02]  /*00d0*/  UIADD3.X UR7, URZ, UR5, URZ, UP0, !UPT ;  /* 0x000000053f077290 */ /* 0x000fe400087fe43f */
[----:B------:R-:W-:-:S07]  /*00e0*/  UIADD3.X UR5, URZ, UR5, URZ, UP1, !UPT ;  /* 0x000000053f057290 */ /* 0x000fce0008ffe43f */
[----:B------:R0:W-:Y:S02]  /*00f0*/  UTMACCTL.PF [UR6] ;  /* 0x00000000060079b9 */ /* 0x0001e40008040000 */
[----:B------:R0:W-:Y:S02]  /*0100*/  UTMACCTL.PF [UR4] ;  /* 0x00000000040079b9 */ /* 0x0001e40008040000 */
[----:B0-----:R-:W-:Y:S01]  /*0110*/  NOP ;  /* 0x0000000000007918 */ /* 0x001fe20000000000 */
.L_x_1:
[----:B------:R-:W-:Y:S05]  /*0120*/  BSYNC B0 ;  /* 0x0000000000007941 */ /* 0x000fea0003800000 */
.L_x_0:
[----:B------:R-:W0:Y:S02]  /*0130*/  SHFL.IDX PT, R4, R2, RZ, 0x1f ;  /* 0x00001fff02047589 */ /* 0x000e2400000e0000 */
[----:B0-----:R-:W-:-:S13]  /*0140*/  ISETP.NE.AND P0, PT, R4, RZ, PT ;  /* 0x000000ff0400720c */ /* 0x001fda0003f05270 */
[----:B------:R-:W-:Y:S05]  /*0150*/  @P0 BRA `(.L_x_2) ;  /* 0x0000000000700947 */ /* 0x000fea0003800000 */
[----:B------:R-:W0:Y:S01]  /*0160*/  S2UR UR8, SR_CgaCtaId ;  /* 0x00000000000879c3 */ /* 0x000e220000008800 */
[----:B------:R-:W-:Y:S01]  /*0170*/  UMOV UR4, 0x400 ;  /* 0x0000040000047882 */ /* 0x000fe20000000000 */
[----:B------:R-:W-:Y:S01]  /*0180*/  UMOV UR5, 0x1 ;  /* 0x0000000100057882 */ /* 0x000fe20000000000 */
[----:B------:R-:W-:Y:S01]  /*0190*/  UMOV UR6, 0x8 ;  /* 0x0000000800067882 */ /* 0x000fe20000000000 */
[----:B------:R-:W-:Y:S01]  /*01a0*/  ELECT P0, URZ, PT ;  /* 0x00000000003f782f */ /* 0x000fe20003800000 */
[----:B------:R-:W-:-:S04]  /*01b0*/  UIADD3 UR6, -UR6, 0x100000, URZ ;  /* 0x0010000006067890 */ /* 0x000fc8000fffe13f */
[----:B------:R-:W-:Y:S02]  /*01c0*/  USHF.L.U32 UR7, UR6, 0xb, URZ ;  /* 0x0000000b06077899 */ /* 0x000fe4000800063f */
[----:B------:R-:W-:Y:S02]  /*01d0*/  USHF.L.U32 UR6, UR6, 0x1, URZ ;  /* 0x0000000106067899 */ /* 0x000fe4000800063f */
[----:B0-----:R-:W-:Y:S02]  /*01e0*/  ULEA UR8, UR8, UR4, 0x18 ;  /* 0x0000000408087291 */ /* 0x001fe4000f8ec03f */
[----:B------:R-:W-:-:S04]  /*01f0*/  UIADD3 UR4, -UR5, 0x100000, URZ ;  /* 0x0010000005047890 */ /* 0x000fc8000fffe13f */
[----:B------:R-:W-:Y:S02]  /*0200*/  USHF.L.U32 UR5, UR4, 0xb, URZ ;  /* 0x0000000b04057899 */ /* 0x000fe4000800063f */
[----:B------:R-:W-:Y:S01]  /*0210*/  USHF.L.U32 UR4, UR4, 0x1, URZ ;  /* 0x0000000104047899 */ /* 0x000fe2000800063f */
[----:B------:R-:W0:Y:S11]  /*0220*/  FENCE.VIEW.ASYNC.S ;  /* 0x00000000000073c6 */ /* 0x000e360000000000 */
[----:B0-----:R0:W1:Y:S01]  /*0230*/  SYNCS.EXCH.64 URZ, [UR8], UR4 ;  /* 0x00000004083f75b2 */ /* 0x0010620008000100 */
[----:B------:R0:W2:Y:S01]  /*0240*/  SYNCS.EXCH.64 URZ, [UR8+0x38], UR6 ;  /* 0x00003806083f75b2 */ /* 0x0000a20008000100 */
[----:B------:R0:W3:Y:S01]  /*0250*/  SYNCS.EXCH.64 URZ, [UR8+0x8], UR4 ;  /* 0x00000804083f75b2 */ /* 0x0000e20008000100 */
[----:B------:R0:W4:Y:S01]  /*0260*/  SYNCS.EXCH.64 URZ, [UR8+0x40], UR6 ;  /* 0x00004006083f75b2 */ /* 0x0001220008000100 */
[----:B------:R0:W0:Y:S01]  /*0270*/  SYNCS.EXCH.64 URZ, [UR8+0x10], UR4 ;  /* 0x00001004083f75b2 */ /* 0x0000220008000100 */
        /* <DEDUP_REMOVED lines=9> */
[----:B------:R-:W-:Y:S01]  /*0310*/  NOP ;  /* 0x0000000000007918 */ /* 0x000fe20000000000 */
.L_x_2:
[----:B------:R-:W-:Y:S01]  /*0320*/  SHF.R.S32.HI R5, RZ, 0x1f, R0 ;  /* 0x0000001fff057819 */ /* 0x000fe20000011400 */
[----:B------:R-:W5:Y:S01]  /*0330*/  SHFL.IDX PT, R2, R2, RZ, 0x1f ;  /* 0x00001fff02027589 */ /* 0x000f6200000e0000 */
[----:B0-----:R-:W0:Y:S01]  /*0340*/  S2UR UR8, SR_CTAID.X ;  /* 0x00000000000879c3 */ /* 0x001e220000002500 */
[----:B------:R-:W-:Y:S02]  /*0350*/  ELECT P0, URZ, PT ;  /* 0x00000000003f782f */ /* 0x000fe40003800000 */
[----:B------:R-:W-:Y:S01]  /*0360*/  LEA.HI R5, R5, R0, RZ, 0x7 ;  /* 0x0000000005057211 */ /* 0x000fe200078f38ff */
[----:B------:R-:W1:Y:S01]  /*0370*/  S2R R8, SR_CTAID.Y ;  /* 0x0000000000087919 */ /* 0x000e620000002600 */
[----:B------:R-:W-:Y:S01]  /*0380*/  SHF.R.S32.HI R11, RZ, 0x1f, R4 ;  /* 0x0000001fff0b7819 */ /* 0x000fe20000011404 */
[----:B------:R-:W-:Y:S01]  /*0390*/  ULDC UR4, c[0x0][0x150] ;  /* 0x0000540000047ab9 */ /* 0x000fe20000000800 */
[----:B------:R-:W-:Y:S01]  /*03a0*/  LOP3.LUT R5, R5, 0xffffff80, RZ, 0xc0, !PT ;  /* 0xffffff8005057812 */ /* 0x000fe200078ec0ff */
[----:B------:R-:W-:Y:S01]  /*03b0*/  VIADD R16, R3, 0xffffffff ;  /* 0xffffffff03107836 */ /* 0x000fe20000000000 */
[----:B------:R-:W-:Y:S01]  /*03c0*/  LEA.HI R11, R11, R4, RZ, 0x2 ;  /* 0x000000040b0b7211 */ /* 0x000fe200078f10ff */
[----:B------:R-:W2:Y:S01]  /*03d0*/  LDC R12, c[0x0][0x144] ;  /* 0x00005100ff0c7b82 */ /* 0x000ea20000000800 */
[----:B------:R-:W-:Y:S01]  /*03e0*/  NOP ;  /* 0x0000000000007918 */ /* 0x000fe20000000000 */
[----:B------:R-:W-:Y:S01]  /*03f0*/  IMAD.IADD R6, R0, 0x1, -R5 ;  /* 0x0000000100067824 */ /* 0x000fe200078e0a05 */
[----:B------:R-:W-:Y:S01]  /*0400*/  LOP3.LUT R11, R11, 0x3ffffffc, RZ, 0xc0, !PT ;  /* 0x3ffffffc0b0b7812 */ /* 0x000fe200078ec0ff */
[----:B------:R-:W-:Y:S01]  /*0410*/  NOP ;  /* 0x0000000000007918 */ /* 0x000fe20000000000 */
[----:B------:R-:W-:-:S02]  /*0420*/  ISETP.NE.AND P4, PT, R3, RZ, PT ;  /* 0x000000ff0300720c */ /* 0x000fc40003f85270 */
[----:B------:R-:W-:Y:S01]  /*0430*/  SHF.R.S32.HI R5, RZ, 0x1f, R6 ;  /* 0x0000001fff057819 */ /* 0x000fe20000011406 */
[----:B------:R-:W-:Y:S01]  /*0440*/  IMAD.IADD R4, R4, 0x1, -R11 ;  /* 0x0000000104047824 */ /* 0x000fe200078e0a0b */
[----:B------:R-:W3:Y:S01]  /*0450*/  LDC R14, c[0x0][0x140] ;  /* 0x00005000ff0e7b82 */ /* 0x000ee20000000800 */
[----:B------:R-:W-:Y:S02]  /*0460*/  ISETP.GE.U32.AND P6, PT, R16, 0x2, PT ;  /* 0x000000021000780c */ /* 0x000fe40003fc6070 */
[----:B------:R-:W-:Y:S02]  /*0470*/  LEA.HI R5, R5, R6, RZ, 0x3 ;  /* 0x0000000605057211 */ /* 0x000fe400078f18ff */
[----:B-----5:R-:W-:Y:S02]  /*0480*/  ISETP.NE.OR P0, PT, R2, RZ, !P0 ;  /* 0x000000ff0200720c */ /* 0x020fe40004705670 */
[--C-:B------:R-:W-:Y:S01]  /*0490*/  SHF.R.S32.HI R2, RZ, 0x3, R5.reuse ;  /* 0x00000003ff027819 */ /* 0x100fe20000011405 */
[----:B------:R-:W5:Y:S01]  /*04a0*/  LDC R13, c[0x0][0x148] ;  /* 0x00005200ff0d7b82 */ /* 0x000f620000000800 */
[----:B------:R-:W-:-:S02]  /*04b0*/  SHF.R.S32.HI R5, RZ, 0x1f, R5 ;  /* 0x0000001fff057819 */ /* 0x000fc40000011405 */
[----:B0-----:R-:W-:Y:S02]  /*04c0*/  I2FP.F32.U32 R10, UR8 ;  /* 0x00000008000a7c45 */ /* 0x001fe40008201000 */
[----:B------:R-:W-:-:S03]  /*04d0*/  LEA.HI R5, R5, R2, RZ, 0x2 ;  /* 0x0000000205057211 */ /* 0x000fc600078f10ff */
[----:B------:R-:W-:Y:S01]  /*04e0*/  FMUL R10, R10, UR4 ;  /* 0x000000040a0a7c20 */ /* 0x000fe20008400000 */
[----:B------:R-:W-:Y:S01]  /*04f0*/  LOP3.LUT R5, R5, 0xfffffffc, RZ, 0xc0, !PT ;  /* 0xfffffffc05057812 */ /* 0x000fe200078ec0ff */
[----:B------:R-:W-:Y:S01]  /*0500*/  VOTEU.ALL UP0, P0 ;  /* 0x00000000003f7886 */ /* 0x000fe20000000000 */
[----:B------:R-:W-:Y:S01]  /*0510*/  ULDC UR4, c[0x0][0x154] ;  /* 0x0000550000047ab9 */ /* 0x000fe20000000800 */
[----:B------:R-:W-:Y:S02]  /*0520*/  VOTEU.ALL UP1, P0 ;  /* 0x00000000003f7886 */ /* 0x000fe40000020000 */
[----:B------:R-:W-:Y:S01]  /*0530*/  IMAD.IADD R5, R2, 0x1, -R5 ;  /* 0x0000000102057824 */ /* 0x000fe200078e0a05 */
[----:B------:R-:W0:Y:S01]  /*0540*/  F2I.U32.TRUNC.NTZ R10, R10 ;  /* 0x0000000a000a7305 */ /* 0x000e22000020f000 */
[----:B------:R-:W4:Y:S01]  /*0550*/  @!UP0 S2UR UR7, SR_CgaCtaId ;  /* 0x00000000000789c3 */ /* 0x000f220000008800 */
[----:B------:R-:W-:Y:S01]  /*0560*/  @!UP0 UMOV UR6, 0x400 ;  /* 0x0000040000068882 */ /* 0x000fe20000000000 */
[----:B------:R-:W-:Y:S01]  /*0570*/  IMAD R5, R4, 0x4, R5 ;  /* 0x0000000404057824 */ /* 0x000fe200078e0205 */
[----:B-1----:R-:W-:-:S02]  /*0580*/  I2FP.F32.U32 R4, R8 ;  /* 0x0000000800047245 */ /* 0x002fc40000201000 */
[----:B---3--:R-:W-:Y:S02]  /*0590*/  ISETP.EQ.U32.AND P3, PT, R14, 0x1, PT ;  /* 0x000000010e00780c */ /* 0x008fe40003f62070 */
[----:B------:R-:W-:-:S04]  /*05a0*/  SHF.R.S32.HI R2, RZ, 0x1f, R5 ;  /* 0x0000001fff027819 */ /* 0x000fc80000011405 */
[----:B------:R-:W-:Y:S01]  /*05b0*/  LEA.HI R2, R2, R5, RZ, 0x2 ;  /* 0x0000000502027211 */ /* 0x000fe200078f10ff */
[----:B0-----:R-:W-:-:S03]  /*05c0*/  IMAD.MOV R11, RZ, RZ, -R10 ;  /* 0x000000ffff0b7224 */ /* 0x001fc600078e0a0a */
[----:B------:R-:W-:Y:S01]  /*05d0*/  LOP3.LUT R2, R2, 0xfffffffc, RZ, 0xc0, !PT ;  /* 0xfffffffc02027812 */ /* 0x000fe200078ec0ff */
[----:B------:R-:W-:Y:S01]  /*05e0*/  FMUL R10, R4, UR4 ;  /* 0x00000004040a7c20 */ /* 0x000fe20008400000 */
[----:B------:R-:W-:Y:S01]  /*05f0*/  IMAD.SHL.U32 R4, R5, 0x4, RZ ;  /* 0x0000000405047824 */ /* 0x000fe200078e00ff */
[----:B------:R-:W-:Y:S01]  /*0600*/  UMOV UR4, 0x20 ;  /* 0x0000002000047882 */ /* 0x000fe20000000000 */
[----:B--2---:R-:W-:Y:S01]  /*0610*/  IMAD R12, R12, R11, UR8 ;  /* 0x000000080c0c7e24 */ /* 0x004fe2000f8e020b */
[----:B------:R-:W-:-:S04]  /*0620*/  @!UP0 UIADD3 UR4, -UR4, 0x100000, URZ ;  /* 0x0010000004048890 */ /* 0x000fc8000fffe13f */
[----:B------:R-:W-:Y:S02]  /*0630*/  @!UP0 USHF.L.U32 UR5, UR4, 0xb, URZ ;  /* 0x0000000b04058899 */ /* 0x000fe4000800063f */
[----:B------:R-:W-:Y:S01]  /*0640*/  @!UP0 USHF.L.U32 UR4, UR4, 0x1, URZ ;  /* 0x0000000104048899 */ /* 0x000fe2000800063f */
[C---:B------:R-:W-:Y:S01]  /*0650*/  IMAD.IADD R11, R5.reuse, 0x1, -R2 ;  /* 0x00000001050b7824 */ /* 0x040fe200078e0a02 */
[----:B------:R-:W-:Y:S01]  /*0660*/  SHF.R.S32.HI R2, RZ, 0x1f, R7 ;  /* 0x0000001fff027819 */ /* 0x000fe20000011407 */
[----:B------:R-:W0:Y:S01]  /*0670*/  F2I.U32.TRUNC.NTZ R10, R10 ;  /* 0x0000000a000a7305 */ /* 0x000e22000020f000 */
[----:B------:R-:W-:Y:S01]  /*0680*/  LOP3.LUT R5, R5, 0xc, R4, 0x78, !PT ;  /* 0x0000000c05057812 */ /* 0x000fe200078e7804 */
[----:B----4-:R-:W-:Y:S01]  /*0690*/  @!UP0 ULEA UR6, UR7, UR6, 0x18 ;  /* 0x0000000607068291 */ /* 0x010fe2000f8ec03f */
[----:B------:R-:W-:Y:S01]  /*06a0*/  ISETP.NE.AND P2, PT, R11, R12, PT ;  /* 0x0000000c0b00720c */ /* 0x000fe20003f45270 */
[----:B------:R-:W-:Y:S01]  /*06b0*/  VOTEU.ALL UP0, P0 ;  /* 0x00000000003f7886 */ /* 0x000fe20000000000 */
[----:B------:R-:W-:-:S02]  /*06c0*/  LEA.HI R2, R2, R7, RZ, 0x2 ;  /* 0x0000000702027211 */ /* 0x000fc400078f10ff */
[----:B------:R-:W-:Y:S01]  /*06d0*/  LOP3.LUT P0, RZ, R6, 0x7, RZ, 0xc0, !PT ;  /* 0x0000000706ff7812 */ /* 0x000fe2000780c0ff */
[----:B------:R-:W-:Y:S01]  /*06e0*/  IMAD.MOV.U32 R6, RZ, RZ, 0x1 ;  /* 0x00000001ff067424 */ /* 0x000fe200078e00ff */
[----:B------:R-:W-:Y:S02]  /*06f0*/  LOP3.LUT R2, R2, 0xfffffffc, RZ, 0xc0, !PT ;  /* 0xfffffffc02027812 */ /* 0x000fe400078ec0ff */
[----:B------:R-:W-:-:S03]  /*0700*/  ISETP.LT.U32.AND P0, PT, R5, 0x4, !P0 ;  /* 0x000000040500780c */ /* 0x000fc60004701070 */
[----:B------:R-:W-:Y:S01]  /*0710*/  IMAD.IADD R7, R7, 0x1, -R2 ;  /* 0x0000000107077824 */ /* 0x000fe200078e0a02 */
[----:B------:R-:W1:Y:S02]  /*0720*/  FENCE.VIEW.ASYNC.S ;  /* 0x00000000000073c6 */ /* 0x000e640000000000 */
[----:B-1----:R1:W2:Y:S01]  /*0730*/  @!UP0 SYNCS.EXCH.64 URZ, [UR6+0x80], UR4 ;  /* 0x00008004063f85b2 */ /* 0x0022a20008000100 */
[----:B------:R-:W-:Y:S01]  /*0740*/  @P2 SHF.R.S32.HI R2, RZ, 0x1f, R5 ;  /* 0x0000001fff022819 */ /* 0x000fe20000011405 */
[----:B0-----:R-:W-:Y:S01]  /*0750*/  IMAD.MOV R20, RZ, RZ, -R10 ;  /* 0x000000ffff147224 */ /* 0x001fe200078e0a0a */
[----:B------:R-:W-:Y:S02]  /*0760*/  ISETP.NE.AND P1, PT, R7, 0x3, PT ;  /* 0x000000030700780c */ /* 0x000fe40003f25270 */
[----:B------:R-:W-:Y:S01]  /*0770*/  @P2 LEA.HI R2, R2, R5, RZ, 0x2 ;  /* 0x0000000502022211 */ /* 0x000fe200078f10ff */
[----:B-----5:R-:W-:Y:S01]  /*0780*/  IMAD R11, R13, R20, R8 ;  /* 0x000000140d0b7224 */ /* 0x020fe200078e0208 */
[----:B------:R-:W-:-:S02]  /*0790*/  ISETP.EQ.OR P1, PT, R7, RZ, !P1 ;  /* 0x000000ff0700720c */ /* 0x000fc40004f22670 */
[----:B------:R-:W-:Y:S02]  /*07a0*/  @P2 SHF.R.S32.HI R2, RZ, 0x2, R2 ;  /* 0x00000002ff022819 */ /* 0x000fe40000011402 */
[----:B------:R-:W-:Y:S02]  /*07b0*/  ISETP.EQ.AND P1, PT, R3, RZ, P1 ;  /* 0x000000ff0300720c */ /* 0x000fe40000f22270 */
[----:B------:R-:W-:Y:S02]  /*07c0*/  @P2 ISETP.NE.AND P5, PT, R2, R11, PT ;  /* 0x0000000b0200220c */ /* 0x000fe40003fa5270 */
[----:B------:R-:W-:Y:S01]  /*07d0*/  SEL R3, RZ, 0x1, !P0 ;  /* 0x00000001ff037807 */ /* 0x000fe20004000000 */
[----:B------:R1:W0:Y:S01]  /*07e0*/  @!UP1 SYNCS.EXCH.64 URZ, [UR6+0x88], UR4 ;  /* 0x00008804063f95b2 */ /* 0x0002220008000100 */
[----:B------:R-:W-:Y:S01]  /*07f0*/  @P2 SEL R6, RZ, 0x1, P5 ;  /* 0x00000001ff062807 */ /* 0x000fe20002800000 */
[----:B------:R-:W-:Y:S01]  /*0800*/  NOP ;  /* 0x0000000000007918 */ /* 0x000fe20000000000 */
[----:B------:R-:W-:-:S02]  /*0810*/  SEL R4, RZ, 0x1, !P1 ;  /* 0x00000001ff047807 */ /* 0x000fc40004800000 */
[----:B------:R-:W-:Y:S02]  /*0820*/  LOP3.LUT R6, R6, R3, RZ, 0xc0, !PT ;  /* 0x0000000306067212 */ /* 0x000fe400078ec0ff */
[----:B------:R-:W-:Y:S01]  /*0830*/  SEL R4, R4, 0x2, P6 ;  /* 0x0000000204047807 */ /* 0x000fe20003000000 */
[----:B-12---:R-:W-:Y:S06]  /*0840*/  @!P3 BRA `(.L_x_3) ;  /* 0x000000000008b947 */ /* 0x006fec0003800000 */
[----:B0-----:R-:W-:Y:S01]  /*0850*/  UCGABAR_ARV ;  /* 0x00000000000079c7 */ /* 0x001fe20008000000 */
[----:B------:R-:W-:Y:S05]  /*0860*/  BRA `(.L_x_4) ;  /* 0x0000000000047947 */ /* 0x000fea0003800000 */
.L_x_3:
[----:B0-----:R-:W-:Y:S01]  /*0870*/  NOP ;  /* 0x0000000000007918 */ /* 0x001fe20000000000 */
.L_x_4:
[----:B------:R-:W0:Y:S01]  /*0880*/  LDC R2, c[0x0][0x65c] ;  /* 0x00019700ff027b82 */ /* 0x000e220000000800 */
[----:B------:R-:W-:Y:S01]  /*0890*/  IMAD.MOV.U32 R3, RZ, RZ, RZ ;  /* 0x000000ffff037224 */ /* 0x000fe200078e00ff */
[----:B0-----:R-:W-:Y:S01]  /*08a0*/  ISETP.NE.AND P2, PT, R2, 0x1, PT ;  /* 0x000000010200780c */ /* 0x001fe20003f45270 */
[----:B------:R-:W-:-:S12]  /*08b0*/  IMAD.U32 R2, RZ, RZ, UR8 ;  /* 0x00000008ff027e24 */ /* 0x000fd8000f8e00ff */
[----:B------:R-:W0:Y:S01]  /*08c0*/  @P2 LDC R15, c[0x0][0x10] ;  /* 0x00000400ff0f2b82 */ /* 0x000e220000000800 */
[----:B------:R-:W-:Y:S02]  /*08d0*/  @P2 IMAD.MOV.U32 R9, RZ, RZ, RZ ;  /* 0x000000ffff092224 */ /* 0x000fe400078e00ff */
[----:B------:R-:W-:-:S05]  /*08e0*/  @P2 IMAD.MOV.U32 R17, RZ, RZ, RZ ;  /* 0x000000ffff112224 */ /* 0x000fca00078e00ff */
[----:B------:R-:W1:Y:S01]  /*08f0*/  @!P2 LDC R11, c[0x0][0xc] ;  /* 0x00000300ff0bab82 */ /* 0x000e620000000800 */
[----:B0-----:R-:W-:-:S04]  /*0900*/  @P2 IMAD.WIDE.U32 R14, R15, UR8, R8 ;  /* 0x000000080f0e2c25 */ /* 0x001fc8000f8e0008 */
[----:B-1----:R-:W-:-:S04]  /*0910*/  @!P2 IMAD.WIDE.U32 R10, R8, R11, R2 ;  /* 0x0000000b080aa225 */ /* 0x002fc800078e0002 */
[----:B------:R-:W-:Y:S02]  /*0920*/  @P2 IMAD.MOV.U32 R2, RZ, RZ, R14 ;  /* 0x000000ffff022224 */ /* 0x000fe400078e000e */
[----:B------:R-:W-:Y:S02]  /*0930*/  @P2 IMAD.IADD R3, R15, 0x1, R17 ;  /* 0x000000010f032824 */ /* 0x000fe400078e0211 */
[----:B------:R-:W-:Y:S02]  /*0940*/  @!P2 IMAD.MOV.U32 R2, RZ, RZ, R10 ;  /* 0x000000ffff02a224 */ /* 0x000fe400078e000a */
[----:B------:R-:W-:Y:S01]  /*0950*/  @!P2 IMAD.MOV.U32 R3, RZ, RZ, R11 ;  /* 0x000000ffff03a224 */ /* 0x000fe200078e000b */
[----:B------:R-:W-:Y:S06]  /*0960*/  @!P3 BRA `(.L_x_5) ;  /* 0x00000000000cb947 */ /* 0x000fec0003800000 */
[----:B------:R-:W-:Y:S01]  /*0970*/  UCGABAR_WAIT ;  /* 0x0000000000007dc7 */ /* 0x000fe20008000000 */
[----:B------:R-:W-:Y:S01]  /*0980*/  CCTL.IVALL ;  /* 0x00000000ff00798f */ /* 0x000fe20002000000 */
[----:B------:R-:W-:Y:S05]  /*0990*/  BRA `(.L_x_6) ;  /* 0x0000000000047947 */ /* 0x000fea0003800000 */
.L_x_5:
[----:B------:R-:W-:Y:S06]  /*09a0*/  BAR.SYNC.DEFER_BLOCKING 0x0 ;  /* 0x0000000000007b1d */ /* 0x000fec0000010000 */
.L_x_6:
[----:B------:R-:W-:Y:S05]  /*09b0*/  @!P4 BRA `(.L_x_7) ;  /* 0x0000007400b0c947 */ /* 0x000fea0003800000 */
[----:B------:R-:W-:-:S13]  /*09c0*/  ISETP.GT.U32.AND P0, PT, R16, 0x1, PT ;  /* 0x000000011000780c */ /* 0x000fda0003f04070 */
[----:B------:R-:W-:Y:S05]  /*09d0*/  @P0 EXIT ;  /* 0x000000000000094d */ /* 0x000fea0003800000 */
[----:B------:R-:W-:Y:S01]  /*09e0*/  ULDC.64 UR4, c[0x0][0x650] ;  /* 0x0001940000047ab9 */ /* 0x000fe20000000a00 */
[----:B------:R-:W-:Y:S01]  /*09f0*/  PRMT R14, RZ, 0x7610, R14 ;  /* 0x00007610ff0e7816 */ /* 0x000fe2000000000e */
[----:B------:R-:W-:Y:S01]  /*0a00*/  IMAD.MOV.U32 R10, RZ, RZ, -0x1 ;  /* 0xffffffffff0a7424 */ /* 0x000fe200078e00ff */
[----:B------:R-:W-:Y:S01]  /*0a10*/  ISETP.GE.U32.AND P0, PT, R2, UR4, PT ;  /* 0x0000000402007c0c */ /* 0x000fe2000bf06070 */
[----:B------:R-:W-:Y:S02]  /*0a20*/  IMAD.MOV.U32 R11, RZ, RZ, -0x1 ;  /* 0xffffffffff0b7424 */ /* 0x000fe400078e00ff */
[----:B------:R-:W-:Y:S01]  /*0a30*/  IMAD.MOV.U32 R7, RZ, RZ, -0x1 ;  /* 0xffffffffff077424 */ /* 0x000fe200078e00ff */
[----:B------:R-:W-:-:S13]  /*0a40*/  ISETP.GE.U32.AND.EX P0, PT, R3, UR5, PT, P0 ;  /* 0x0000000503007c0c */ /* 0x000fda000bf06100 */
[----:B------:R-:W-:Y:S05]  /*0a50*/  @P0 BRA `(.L_x_8) ;  /* 0x0000000400280947 */ /* 0x000fea0003800000 */
[----:B------:R-:W0:Y:S01]  /*0a60*/  LDC.64 R22, c[0x0][0x628] ;  /* 0x00018a00ff167b82 */ /* 0x000e220000000a00 */
[----:B------:R-:W-:Y:S02]  /*0a70*/  IMAD.MOV.U32 R10, RZ, RZ, R2 ;  /* 0x000000ffff0a7224 */ /* 0x000fe400078e0002 */
[----:B------:R-:W-:-:S05]  /*0a80*/  IMAD.MOV.U32 R11, RZ, RZ, R3 ;  /* 0x000000ffff0b7224 */ /* 0x000fca00078e0003 */
[----:B------:R-:W1:Y:S08]  /*0a90*/  LDC R18, c[0x0][0x630] ;  /* 0x00018c00ff127b82 */ /* 0x000e700000000800 */
[----:B------:R-:W2:Y:S01]  /*0aa0*/  LDC.64 R24, c[0x0][0x620] ;  /* 0x00018800ff187b82 */ /* 0x000ea20000000a00 */
[----:B0-----:R-:W-:-:S04]  /*0ab0*/  ISETP.NE.U32.AND P0, PT, R22, RZ, PT ;  /* 0x000000ff1600720c */ /* 0x001fc80003f05070 */
[----:B------:R-:W-:-:S13]  /*0ac0*/  ISETP.NE.AND.EX P0, PT, R23, RZ, PT, P0 ;  /* 0x000000ff1700720c */ /* 0x000fda0003f05300 */
[----:B-12---:R-:W-:Y:S05]  /*0ad0*/  @!P0 BRA `(.L_x_9) ;  /* 0x0000000000288947 */ /* 0x006fea0003800000 */
[----:B------:R-:W0:Y:S02]  /*0ae0*/  LDC R7, c[0x0][0x634] ;  /* 0x00018d00ff077b82 */ /* 0x000e240000000800 */
[----:B0-----:R-:W-:-:S05]  /*0af0*/  IADD3 R7, P0, R2, R7, RZ ;  /* 0x0000000702077210 */ /* 0x001fca0007f1e0ff */
[----:B------:R-:W-:-:S04]  /*0b00*/  IMAD.X R19, RZ, RZ, R3, P0 ;  /* 0x000000ffff137224 */ /* 0x000fc800000e0603 */
[----:B------:R-:W-:-:S04]  /*0b10*/  IMAD.WIDE.U32 R10, R19, R22, RZ ;  /* 0x00000016130a7225 */ /* 0x000fc800078e00ff */
[----:B------:R-:W-:-:S04]  /*0b20*/  IMAD.WIDE.U32 R14, P0, R7, R23, R10 ;  /* 0x00000017070e7225 */ /* 0x000fc8000780000a */
[----:B------:R-:W-:-:S04]  /*0b30*/  IMAD.WIDE.U32 R10, R7, R22, RZ ;  /* 0x00000016070a7225 */ /* 0x000fc800078e00ff */
[----:B------:R-:W-:Y:S01]  /*0b40*/  IMAD.X R17, RZ, RZ, RZ, P0 ;  /* 0x000000ffff117224 */ /* 0x000fe200000e06ff */
[----:B------:R-:W-:Y:S01]  /*0b50*/  IADD3 RZ, P0, R11, R14, RZ ;  /* 0x0000000e0bff7210 */ /* 0x000fe20007f1e0ff */
[----:B------:R-:W-:-:S04]  /*0b60*/  IMAD.MOV.U32 R16, RZ, RZ, R15 ;  /* 0x000000ffff107224 */ /* 0x000fc800078e000f */
[----:B------:R-:W-:-:S08]  /*0b70*/  IMAD.WIDE.U32.X R10, R19, R23, R16, P0 ;  /* 0x00000017130a7225 */ /* 0x000fd000000e0410 */
.L_x_9:
[----:B------:R-:W0:Y:S01]  /*0b80*/  LDC.64 R26, c[0x0][0x640] ;  /* 0x00019000ff1a7b82 */ /* 0x000e220000000a00 */
[--C-:B------:R-:W-:Y:S01]  /*0b90*/  SHF.R.U64 R28, R10, R18, R11.reuse ;  /* 0x000000120a1c7219 */ /* 0x100fe2000000120b */
[----:B------:R-:W-:Y:S01]  /*0ba0*/  IMAD R29, R13, R20, R8 ;  /* 0x000000140d1d7224 */ /* 0x000fe200078e0208 */
[----:B------:R-:W-:Y:S01]  /*0bb0*/  SHF.R.U32.HI R7, RZ, R18, R11 ;  /* 0x00000012ff077219 */ /* 0x000fe2000001160b */
[----:B------:R-:W-:Y:S01]  /*0bc0*/  IMAD.MOV.U32 R23, RZ, RZ, 0x1 ;  /* 0x00000001ff177424 */ /* 0x000fe200078e00ff */
[----:B------:R-:W-:-:S03]  /*0bd0*/  IADD3 R9, P0, RZ, -R28, RZ ;  /* 0x8000001cff097210 */ /* 0x000fc60007f1e0ff */
[----:B------:R-:W1:Y:S02]  /*0be0*/  LDC R16, c[0x0][0x618] ;  /* 0x00018600ff107b82 */ /* 0x000e640000000800 */
[----:B------:R-:W-:Y:S02]  /*0bf0*/  IMAD.X R7, RZ, RZ, ~R7, P0 ;  /* 0x000000ffff077224 */ /* 0x000fe400000e0e07 */
[----:B------:R-:W-:-:S04]  /*0c00*/  IMAD.WIDE.U32 R10, R9, R24, R2 ;  /* 0x00000018090a7225 */ /* 0x000fc800078e0002 */
[----:B------:R-:W2:Y:S01]  /*0c10*/  LDC R15, c[0x0][0x608] ;  /* 0x00018200ff0f7b82 */ /* 0x000ea20000000800 */
[----:B------:R-:W-:-:S04]  /*0c20*/  IMAD R14, R7, R24, RZ ;  /* 0x00000018070e7224 */ /* 0x000fc800078e02ff */
[----:B------:R-:W-:-:S03]  /*0c30*/  IMAD R7, R9, R25, R14 ;  /* 0x0000001909077224 */ /* 0x000fc600078e020e */
[----:B------:R-:W3:Y:S01]  /*0c40*/  LDC R22, c[0x0][0x658] ;  /* 0x00019600ff167b82 */ /* 0x000ee20000000800 */
[----:B------:R-:W-:Y:S01]  /*0c50*/  IMAD.IADD R7, R11, 0x1, R7 ;  /* 0x000000010b077824 */ /* 0x000fe200078e0207 */
[----:B0-----:R-:W-:-:S04]  /*0c60*/  ISETP.NE.U32.AND P0, PT, R26, RZ, PT ;  /* 0x000000ff1a00720c */ /* 0x001fc80003f05070 */
[----:B------:R-:W-:Y:S02]  /*0c70*/  ISETP.NE.AND.EX P0, PT, R27, RZ, PT, P0 ;  /* 0x000000ff1b00720c */ /* 0x000fe40003f05300 */
[----:B------:R-:W0:Y:S01]  /*0c80*/  LDC R18, c[0x0][0x600] ;  /* 0x00018000ff127b82 */ /* 0x000e220000000800 */
[-CC-:B-1----:R-:W-:Y:S02]  /*0c90*/  SHF.R.U64 R19, R10, R16.reuse, R7.reuse ;  /* 0x000000100a137219 */ /* 0x182fe40000001207 */
[----:B------:R-:W-:Y:S01]  /*0ca0*/  SHF.R.U32.HI R10, RZ, R16, R7 ;  /* 0x00000010ff0a7219 */ /* 0x000fe20000011607 */
[----:B------:R-:W-:-:S04]  /*0cb0*/  IMAD.MOV.U32 R7, RZ, RZ, -0x1 ;  /* 0xffffffffff077424 */ /* 0x000fc800078e00ff */
[----:B------:R-:W1:Y:S01]  /*0cc0*/  LDC R21, c[0x0][0x648] ;  /* 0x00019200ff157b82 */ /* 0x000e620000000800 */
[-CC-:B--2---:R-:W-:Y:S02]  /*0cd0*/  SHF.R.U64 R16, R19, R15.reuse, R10.reuse ;  /* 0x0000000f13107219 */ /* 0x184fe4000000120a */
[----:B------:R-:W-:-:S05]  /*0ce0*/  SHF.R.U32.HI R9, RZ, R15, R10 ;  /* 0x0000000fff097219 */ /* 0x000fca000001160a */
[----:B------:R-:W2:Y:S01]  /*0cf0*/  LDC R24, c[0x0][0x638] ;  /* 0x00018e00ff187b82 */ /* 0x000ea20000000800 */
[-CC-:B---3--:R-:W-:Y:S02]  /*0d00*/  SHF.R.U64 R20, R16, R22.reuse, R9.reuse ;  /* 0x0000001610147219 */ /* 0x188fe40000001209 */
[-C--:B------:R-:W-:Y:S02]  /*0d10*/  SHF.L.U32 R7, R7, R22.reuse, RZ ;  /* 0x0000001607077219 */ /* 0x080fe400000006ff */
[----:B------:R-:W-:Y:S01]  /*0d20*/  SHF.R.U32.HI R9, RZ, R22, R9 ;  /* 0x00000016ff097219 */ /* 0x000fe20000011609 */
[----:B------:R-:W-:Y:S01]  /*0d30*/  IMAD.MOV.U32 R8, RZ, RZ, R20 ;  /* 0x000000ffff087224 */ /* 0x000fe200078e0014 */
[----:B------:R-:W-:Y:S01]  /*0d40*/  LOP3.LUT R13, RZ, R7, RZ, 0x33, !PT ;  /* 0x00000007ff0d7212 */ /* 0x000fe200078e33ff */
[----:B------:R-:W3:Y:S01]  /*0d50*/  LDC R25, c[0x0][0x610] ;  /* 0x00018400ff197b82 */ /* 0x000ee20000000800 */
[----:B------:R-:W-:Y:S05]  /*0d60*/  @!P0 BRA `(.L_x_10) ;  /* 0x0000000000288947 */ /* 0x000fea0003800000 */
[----:B------:R-:W4:Y:S02]  /*0d70*/  LDC R7, c[0x0][0x64c] ;  /* 0x00019300ff077b82 */ /* 0x000f240000000800 */
[----:B----4-:R-:W-:-:S05]  /*0d80*/  IADD3 R7, P0, R20, R7, RZ ;  /* 0x0000000714077210 */ /* 0x010fca0007f1e0ff */
        /* <DEDUP_REMOVED lines=8> */
.L_x_10:
[----:B-1----:R-:W-:Y:S01]  /*0e10*/  SHF.R.U64 R9, R8, R21, R9 ;  /* 0x0000001508097219 */ /* 0x002fe20000001209 */
[----:B0-----:R-:W-:Y:S01]  /*0e20*/  VIADD R10, R18, 0xffffffff ;  /* 0xffffffff120a7836 */ /* 0x001fe20000000000 */
[----:B------:R-:W-:Y:S01]  /*0e30*/  SHF.L.U32 R7, R23, R22, RZ ;  /* 0x0000001617077219 */ /* 0x000fe200000006ff */
[----:B------:R-:W-:Y:S01]  /*0e40*/  IMAD.MOV.U32 R14, RZ, RZ, 0x1 ;  /* 0x00000001ff0e7424 */ /* 0x000fe200078e00ff */
[----:B------:R-:W-:Y:S01]  /*0e50*/  LOP3.LUT R8, R16, R13, RZ, 0xc0, !PT ;  /* 0x0000000d10087212 */ /* 0x000fe200078ec0ff */
[----:B------:R-:W-:Y:S01]  /*0e60*/  IMAD.MOV R11, RZ, RZ, -R9 ;  /* 0x000000ffff0b7224 */ /* 0x000fe200078e0a09 */
[----:B------:R-:W-:Y:S02]  /*0e70*/  SEL R12, R12, R29, !P2 ;  /* 0x0000001d0c0c7207 */ /* 0x000fe40005000000 */
[----:B------:R-:W-:Y:S01]  /*0e80*/  LOP3.LUT R10, R19, R10, RZ, 0xc0, !PT ;  /* 0x0000000a130a7212 */ /* 0x000fe200078ec0ff */
[----:B------:R-:W-:Y:S02]  /*0e90*/  IMAD R9, R7, R9, R8 ;  /* 0x0000000907097224 */ /* 0x000fe400078e0208 */
[----:B--2---:R-:W-:-:S02]  /*0ea0*/  IMAD R7, R11, R24, R20 ;  /* 0x000000180b077224 */ /* 0x004fc400078e0214 */
[----:B---3--:R-:W-:Y:S02]  /*0eb0*/  IMAD R12, R9, R25, R12 ;  /* 0x00000019090c7224 */ /* 0x008fe400078e020c */
[----:B------:R-:W-:-:S05]  /*0ec0*/  IMAD R7, R7, R18, R10 ;  /* 0x0000001207077224 */ /* 0x000fca00078e020a */
[----:B------:R-:W-:Y:S02]  /*0ed0*/  SEL R11, R7, R12, !P2 ;  /* 0x0000000c070b7207 */ /* 0x000fe40005000000 */
[----:B------:R-:W-:Y:S01]  /*0ee0*/  SEL R10, R12, R7, !P2 ;  /* 0x000000070c0a7207 */ /* 0x000fe20005000000 */
[----:B------:R-:W-:-:S07]  /*0ef0*/  IMAD.MOV.U32 R7, RZ, RZ, R28 ;  /* 0x000000ffff077224 */ /* 0x000fce00078e001c */
.L_x_8:
[----:B------:R-:W-:-:S08]  /*0f00*/  NOP ;  /* 0x0000000000007918 */ /* 0x000fd00000000000 */
[----:B------:R-:W0:Y:S02]  /*0f10*/  USETMAXREG.TRY_ALLOC.CTAPOOL UP0, 0xe8 ;  /* 0x000000e8000079c8 */ /* 0x000e240008000600 */
[----:B0-----:R-:W-:-:S13]  /*0f20*/  PLOP3.LUT P0, PT, PT, PT, UP0, 0x80, 0x0 ;  /* 0x000000000000781c */ /* 0x001fda0003f0f008 */
[----:B------:R-:W-:Y:S05]  /*0f30*/  @!P0 BRA `(.L_x_8) ;  /* 0xfffffffc00f08947 */ /* 0x000fea000383ffff */
[----:B------:R-:W-:Y:S01]  /*0f40*/  ULDC.64 UR4, c[0x0][0x598] ;  /* 0x0001660000047ab9 */ /* 0x000fe20000000a00 */
[----:B------:R-:W-:Y:S01]  /*0f50*/  ULDC.64 UR16, c[0x0][0x208] ;  /* 0x0000820000107ab9 */ /* 0x000fe20000000a00 */
[----:B------:R-:W-:-:S04]  /*0f60*/  ISETP.NE.U32.AND P0, PT, RZ, UR4, PT ;  /* 0x00000004ff007c0c */ /* 0x000fc8000bf05070 */
[----:B------:R-:W-:-:S13]  /*0f70*/  ISETP.NE.AND.EX P0, PT, RZ, UR5, PT, P0 ;  /* 0x00000005ff007c0c */ /* 0x000fda000bf05300 */
[----:B------:R-:W-:Y:S05]  /*0f80*/  @!P0 BRA `(.L_x_11) ;  /* 0x00000000001c8947 */ /* 0x000fea0003800000 */
[----:B------:R-:W0:Y:S02]  /*0f90*/  LDC.64 R8, c[0x0][0x598] ;  /* 0x00016600ff087b82 */ /* 0x000e240000000a00 */
[----:B0-----:R-:W2:Y:S02]  /*0fa0*/  LDG.E.64 R8, desc[UR16][R8.64] ;  /* 0x0000001008087981 */ /* 0x001ea4000c1e1b00 */
[----:B--2---:R-:W-:-:S04]  /*0fb0*/  ISETP.NE.U32.AND P0, PT, R8, RZ, PT ;  /* 0x000000ff0800720c */ /* 0x004fc80003f05070 */
[----:B------:R-:W-:-:S13]  /*0fc0*/  ISETP.NE.AND.EX P0, PT, R9, RZ, PT, P0 ;  /* 0x000000ff0900720c */ /* 0x000fda0003f05300 */
[----:B------:R-:W-:Y:S05]  /*0fd0*/  @!P0 BRA `(.L_x_11) ;  /* 0x0000000000088947 */ /* 0x000fea0003800000 */
[----:B------:R0:W5:Y:S01]  /*0fe0*/  LD.E R8, desc[UR16][R8.64] ;  /* 0x0000001008087980 */ /* 0x000162000c101900 */
[----:B------:R-:W-:Y:S05]  /*0ff0*/  BRA `(.L_x_12) ;  /* 0x0000000000207947 */ /* 0x000fea0003800000 */
.L_x_11:
[----:B------:R-:W-:Y:S02]  /*1000*/  ULDC.64 UR4, c[0x0][0x588] ;  /* 0x0001620000047ab9 */ /* 0x000fe40000000a00 */
[----:B------:R-:W-:-:S04]  /*1010*/  ISETP.NE.U32.AND P0, PT, RZ, UR4, PT ;  /* 0x00000004ff007c0c */ /* 0x000fc8000bf05070 */
[----:B------:R-:W-:-:S13]  /*1020*/  ISETP.NE.AND.EX P0, PT, RZ, UR5, PT, P0 ;  /* 0x00000005ff007c0c */ /* 0x000fda000bf05300 */
[----:B------:R-:W-:Y:S05]  /*1030*/  @!P0 BRA `(.L_x_13) ;  /* 0x00000000000c8947 */ /* 0x000fea0003800000 */
[----:B------:R-:W0:Y:S02]  /*1040*/  LDC.64 R8, c[0x0][0x588] ;  /* 0x00016200ff087b82 */ /* 0x000e240000000a00 */
[----:B0-----:R1:W5:Y:S01]  /*1050*/  LDG.E R8, desc[UR16][R8.64] ;  /* 0x0000001008087981 */ /* 0x001362000c1e1900 */
[----:B------:R-:W-:Y:S05]  /*1060*/  BRA `(.L_x_12) ;  /* 0x0000000000047947 */ /* 0x000fea0003800000 */
.L_x_13:
[----:B------:R-:W2:Y:S02]  /*1070*/  LDC R8, c[0x0][0x580] ;  /* 0x00016000ff087b82 */ /* 0x000ea40000000800 */
.L_x_12:
[----:B------:R-:W-:Y:S02]  /*1080*/  ULDC.64 UR4, c[0x0][0x5a0] ;  /* 0x0001680000047ab9 */ /* 0x000fe40000000a00 */
[----:B------:R-:W-:-:S04]  /*1090*/  ISETP.NE.U32.AND P0, PT, RZ, UR4, PT ;  /* 0x00000004ff007c0c */ /* 0x000fc8000bf05070 */
[----:B------:R-:W-:-:S13]  /*10a0*/  ISETP.NE.AND.EX P0, PT, RZ, UR5, PT, P0 ;  /* 0x00000005ff007c0c */ /* 0x000fda000bf05300 */
[----:B------:R-:W-:Y:S05]  /*10b0*/  @!P0 BRA `(.L_x_14) ;  /* 0x00000000001c8947 */ /* 0x000fea0003800000 */
[----:B------:R-:W3:Y:S02]  /*10c0*/  LDC.64 R12, c[0x0][0x5a0] ;  /* 0x00016800ff0c7b82 */ /* 0x000ee40000000a00 */
[----:B---3--:R-:W3:Y:S02]  /*10d0*/  LDG.E.64 R12, desc[UR16][R12.64] ;  /* 0x000000100c0c7981 */ /* 0x008ee4000c1e1b00 */
[----:B---3--:R-:W-:-:S04]  /*10e0*/  ISETP.NE.U32.AND P0, PT, R12, RZ, PT ;  /* 0x000000ff0c00720c */ /* 0x008fc80003f05070 */
[----:B------:R-:W-:-:S13]  /*10f0*/  ISETP.NE.AND.EX P0, PT, R13, RZ, PT, P0 ;  /* 0x000000ff0d00720c */ /* 0x000fda0003f05300 */
[----:B------:R-:W-:Y:S05]  /*1100*/  @!P0 BRA `(.L_x_14) ;  /* 0x0000000000088947 */ /* 0x000fea0003800000 */
[----:B01----:R0:W5:Y:S01]  /*1110*/  LD.E R9, desc[UR16][R12.64] ;  /* 0x000000100c097980 */ /* 0x003162000c101900 */
[----:B------:R-:W-:Y:S05]  /*1120*/  BRA `(.L_x_15) ;  /* 0x0000000000207947 */ /* 0x000fea0003800000 */
.L_x_14:
[----:B------:R-:W-:Y:S02]  /*1130*/  ULDC.64 UR4, c[0x0][0x590] ;  /* 0x0001640000047ab9 */ /* 0x000fe40000000a00 */
[----:B------:R-:W-:-:S04]  /*1140*/  ISETP.NE.U32.AND P0, PT, RZ, UR4, PT ;  /* 0x00000004ff007c0c */ /* 0x000fc8000bf05070 */
[----:B------:R-:W-:-:S13]  /*1150*/  ISETP.NE.AND.EX P0, PT, RZ, UR5, PT, P0 ;  /* 0x00000005ff007c0c */ /* 0x000fda000bf05300 */
[----:B------:R-:W-:Y:S05]  /*1160*/  @!P0 BRA `(.L_x_16) ;  /* 0x00000000000c8947 */ /* 0x000fea0003800000 */
[----:B------:R-:W0:Y:S02]  /*1170*/  LDC.64 R12, c[0x0][0x590] ;  /* 0x00016400ff0c7b82 */ /* 0x000e240000000a00 */
[----:B01----:R1:W5:Y:S01]  /*1180*/  LDG.E R9, desc[UR16][R12.64] ;  /* 0x000000100c097981 */ /* 0x003362000c1e1900 */
[----:B------:R-:W-:Y:S05]  /*1190*/  BRA `(.L_x_15) ;  /* 0x0000000000047947 */ /* 0x000fea0003800000 */
.L_x_16:
[----:B01----:R-:W3:Y:S02]  /*11a0*/  LDC R9, c[0x0][0x584] ;  /* 0x00016100ff097b82 */ /* 0x003ee40000000800 */
.L_x_15:
[----:B------:R-:W-:-:S13]  /*11b0*/  LOP3.LUT P0, RZ, R14, 0xff, RZ, 0xc0, !PT ;  /* 0x000000ff0eff7812 */ /* 0x000fda000780c0ff */
[----:B------:R-:W-:Y:S05]  /*11c0*/  @!P0 EXIT ;  /* 0x000000000000894d */ /* 0x000fea0003800000 */
[----:B------:R-:W-:Y:S01]  /*11d0*/  ULDC UR4, c[0x0][0x28c] ;  /* 0x0000a30000047ab9 */ /* 0x000fe20000000800 */
[----:B------:R-:W-:Y:S01]  /*11e0*/  LOP3.LUT R142, R4, 0x1, RZ, 0xfc, !PT ;  /* 0x00000001048e7812 */ /* 0x000fe200078efcff */
[----:B------:R-:W-:-:S04]  /*11f0*/  UIADD3 UR4, UR4, 0x7f, URZ ;  /* 0x0000007f04047890 */ /* 0x000fc8000fffe03f */
[----:B------:R-:W-:-:S04]  /*1200*/  USHF.R.S32.HI UR5, URZ, 0x1f, UR4 ;  /* 0x0000001f3f057899 */ /* 0x000fc80008011404 */
[----:B------:R-:W-:-:S03]  /*1210*/  ULEA.HI UR5, UR5, UR4, URZ, 0x7 ;  /* 0x0000000405057291 */ /* 0x000fc6000f8f383f */
[----:B------:R-:W-:Y:S01]  /*1220*/  UMOV UR4, URZ ;  /* 0x0000003f00047c82 */ /* 0x000fe20008000000 */
[----:B------:R-:W-:-:S03]  /*1230*/  USHF.R.S32.HI UR9, URZ, 0x7, UR5 ;  /* 0x000000073f097899 */ /* 0x000fc60008011405 */
[----:B------:R-:W-:-:S09]  /*1240*/  UMOV UR5, URZ ;  /* 0x0000003f00057c82 */ /* 0x000fd20008000000 */
.L_x_171:
[----:B01----:R-:W-:Y:S01]  /*1250*/  LOP3.LUT R12, R0, 0x80, RZ, 0xc0, !PT ;  /* 0x00000080000c7812 */ /* 0x003fe200078ec0ff */
[----:B------:R-:W0:Y:S01]  /*1260*/  S2UR UR13, SR_CgaCtaId ;  /* 0x00000000000d79c3 */ /* 0x000e220000008800 */
[----:B------:R-:W-:Y:S01]  /*1270*/  UMOV UR12, 0x400 ;  /* 0x00000400000c7882 */ /* 0x000fe20000000000 */
[----:B------:R-:W-:Y:S01]  /*1280*/  UMOV UR6, URZ ;  /* 0x0000003f00067c82 */ /* 0x000fe20008000000 */
[----:B------:R-:W-:Y:S01]  /*1290*/  SHF.R.U32.HI R12, RZ, 0x7, R12 ;  /* 0x00000007ff0c7819 */ /* 0x000fe2000001160c */
[----:B------:R-:W-:Y:S01]  /*12a0*/  UMOV UR7, URZ ;  /* 0x0000003f00077c82 */ /* 0x000fe20008000000 */
[----:B------:R-:W-:Y:S01]  /*12b0*/  UMOV UR18, UR5 ;  /* 0x0000000500127c82 */ /* 0x000fe20008000000 */
[----:B------:R-:W-:Y:S02]  /*12c0*/  CS2R R16, SRZ ;  /* 0x0000000000107805 */ /* 0x000fe4000001ff00 */
[----:B------:R-:W-:Y:S01]  /*12d0*/  CS2R R14, SRZ ;  /* 0x00000000000e7805 */ /* 0x000fe2000001ff00 */
[----:B------:R-:W1:Y:S01]  /*12e0*/  LDC R13, c[0x0][0x28c] ;  /* 0x0000a300ff0d7b82 */ /* 0x000e620000000800 */
[----:B------:R-:W4:Y:S01]  /*12f0*/  SHFL.IDX PT, R12, R12, RZ, 0x1f ;  /* 0x00001fff0c0c7589 */ /* 0x000f2200000e0000 */
[----:B------:R-:W-:-:S02]  /*1300*/  CS2R R18, SRZ ;  /* 0x0000000000127805 */ /* 0x000fc4000001ff00 */
[----:B------:R-:W-:Y:S02]  /*1310*/  CS2R R20, SRZ ;  /* 0x0000000000147805 */ /* 0x000fe4000001ff00 */
[----:B------:R-:W-:Y:S02]  /*1320*/  CS2R R22, SRZ ;  /* 0x0000000000167805 */ /* 0x000fe4000001ff00 */
[----:B------:R-:W-:Y:S02]  /*1330*/  CS2R R88, SRZ ;  /* 0x0000000000587805 */ /* 0x000fe4000001ff00 */
[----:B------:R-:W-:Y:S02]  /*1340*/  CS2R R90, SRZ ;  /* 0x00000000005a7805 */ /* 0x000fe4000001ff00 */
[----:B------:R-:W-:Y:S02]  /*1350*/  CS2R R94, SRZ ;  /* 0x00000000005e7805 */ /* 0x000fe4000001ff00 */
        /* <DEDUP_REMOVED lines=16> */
[----:B-1----:R-:W-:Y:S02]  /*1460*/  ISETP.GE.AND P0, PT, R13, 0x1, PT ;  /* 0x000000010d00780c */ /* 0x002fe40003f06270 */
[----:B------:R-:W-:Y:S02]  /*1470*/  CS2R R126, SRZ ;  /* 0x00000000007e7805 */ /* 0x000fe4000001ff00 */
[----:B----4-:R-:W-:-:S02]  /*1480*/  R2UR UR8, R12 ;  /* 0x000000000c0872ca */ /* 0x010fc400000e0000 */
[----:B------:R-:W-:Y:S02]  /*1490*/  CS2R R128, SRZ ;  /* 0x0000000000807805 */ /* 0x000fe4000001ff00 */
[----:B------:R-:W-:Y:S02]  /*14a0*/  CS2R R130, SRZ ;  /* 0x0000000000827805 */ /* 0x000fe4000001ff00 */
[----:B------:R-:W-:Y:S02]  /*14b0*/  CS2R R132, SRZ ;  /* 0x0000000000847805 */ /* 0x000fe4000001ff00 */
[----:B------:R-:W-:Y:S02]  /*14c0*/  CS2R R134, SRZ ;  /* 0x0000000000867805 */ /* 0x000fe4000001ff00 */
[----:B------:R-:W-:Y:S02]  /*14d0*/  CS2R R136, SRZ ;  /* 0x0000000000887805 */ /* 0x000fe4000001ff00 */
[----:B------:R-:W-:Y:S01]  /*14e0*/  CS2R R138, SRZ ;  /* 0x00000000008a7805 */ /* 0x000fe2000001ff00 */
[----:B------:R-:W-:Y:S01]  /*14f0*/  IMAD.MOV.U32 R141, RZ, RZ, RZ ;  /* 0x000000ffff8d7224 */ /* 0x000fe200078e00ff */
[----:B------:R-:W-:Y:S01]  /*1500*/  CS2R R24, SRZ ;  /* 0x0000000000187805 */ /* 0x000fe2000001ff00 */
[----:B------:R-:W-:Y:S01]  /*1510*/  IMAD.MOV.U32 R143, RZ, RZ, RZ ;  /* 0x000000ffff8f7224 */ /* 0x000fe200078e00ff */
[----:B---3--:R-:W-:Y:S01]  /*1520*/  CS2R R26, SRZ ;  /* 0x00000000001a7805 */ /* 0x008fe2000001ff00 */
[----:B------:R-:W-:Y:S01]  /*1530*/  IMAD.U32 R144, RZ, RZ, UR4 ;  /* 0x00000004ff907e24 */ /* 0x000fe2000f8e00ff */
[----:B------:R-:W-:Y:S01]  /*1540*/  CS2R R28, SRZ ;  /* 0x00000000001c7805 */ /* 0x000fe2000001ff00 */
[----:B------:R-:W-:Y:S01]  /*1550*/  ULEA.HI UR10, UR8, UR8, URZ, 0x1 ;  /* 0x00000008080a7291 */ /* 0x000fe2000f8f083f */
[----:B------:R-:W-:-:S02]  /*1560*/  CS2R R30, SRZ ;  /* 0x00000000001e7805 */ /* 0x000fc4000001ff00 */
[----:B------:R-:W-:Y:S02]  /*1570*/  CS2R R32, SRZ ;  /* 0x0000000000207805 */ /* 0x000fe4000001ff00 */
[----:B------:R-:W-:Y:S01]  /*1580*/  CS2R R34, SRZ ;  /* 0x0000000000227805 */ /* 0x000fe2000001ff00 */
[----:B------:R-:W-:Y:S01]  /*1590*/  ULOP3.LUT UR11, UR10, 0x7fffe, URZ, 0xc0, !UPT ;  /* 0x0007fffe0a0b7892 */ /* 0x000fe2000f8ec03f */
[----:B------:R-:W-:Y:S01]  /*15a0*/  CS2R R36, SRZ ;  /* 0x0000000000247805 */ /* 0x000fe2000001ff00 */
[----:B0-----:R-:W-:Y:S01]  /*15b0*/  ULEA UR10, UR13, UR12, 0x18 ;  /* 0x0000000c0d0a7291 */ /* 0x001fe2000f8ec03f */
[----:B------:R-:W-:Y:S01]  /*15c0*/  CS2R R38, SRZ ;  /* 0x0000000000267805 */ /* 0x000fe2000001ff00 */
[----:B------:R-:W-:Y:S01]  /*15d0*/  UIADD3 UR11, UR8, -UR11, URZ ;  /* 0x8000000b080b7290 */ /* 0x000fe2000fffe03f */
[----:B------:R-:W-:Y:S02]  /*15e0*/  CS2R R40, SRZ ;  /* 0x0000000000287805 */ /* 0x000fe4000001ff00 */
[----:B------:R-:W-:Y:S01]  /*15f0*/  CS2R R42, SRZ ;  /* 0x00000000002a7805 */ /* 0x000fe2000001ff00 */
[----:B------:R-:W-:Y:S01]  /*1600*/  UMOV UR8, URZ ;  /* 0x0000003f00087c82 */ /* 0x000fe20008000000 */
[----:B------:R-:W-:Y:S01]  /*1610*/  ULEA UR11, UR11, UR10, 0xd ;  /* 0x0000000a0b0b7291 */ /* 0x000fe2000f8e683f */
[----:B------:R-:W-:-:S02]  /*1620*/  CS2R R44, SRZ ;  /* 0x00000000002c7805 */ /* 0x000fc4000001ff00 */
[----:B------:R-:W-:Y:S02]  /*1630*/  CS2R R46, SRZ ;  /* 0x00000000002e7805 */ /* 0x000fe4000001ff00 */
[----:B------:R-:W-:Y:S01]  /*1640*/  CS2R R48, SRZ ;  /* 0x0000000000307805 */ /* 0x000fe2000001ff00 */
[----:B------:R-:W-:Y:S01]  /*1650*/  UIADD3 UR11, UR11, 0x180, URZ ;  /* 0x000001800b0b7890 */ /* 0x000fe2000fffe03f */
[----:B------:R-:W-:Y:S02]  /*1660*/  CS2R R50, SRZ ;  /* 0x0000000000327805 */ /* 0x000fe4000001ff00 */
[----:B------:R-:W-:Y:S02]  /*1670*/  CS2R R52, SRZ ;  /* 0x0000000000347805 */ /* 0x000fe4000001ff00 */
[----:B------:R-:W-:Y:S01]  /*1680*/  CS2R R54, SRZ ;  /* 0x0000000000367805 */ /* 0x000fe2000001ff00 */
[----:B------:R-:W-:Y:S01]  /*1690*/  USHF.R.U32.HI UR11, URZ, 0x4, UR11 ;  /* 0x000000043f0b7899 */ /* 0x000fe2000801160b */
[----:B------:R-:W-:-:S02]  /*16a0*/  CS2R R56, SRZ ;  /* 0x0000000000387805 */ /* 0x000fc4000001ff00 */
[----:B------:R-:W-:Y:S02]  /*16b0*/  CS2R R58, SRZ ;  /* 0x00000000003a7805 */ /* 0x000fe4000001ff00 */
[----:B------:R-:W-:Y:S01]  /*16c0*/  CS2R R60, SRZ ;  /* 0x00000000003c7805 */ /* 0x000fe2000001ff00 */
[----:B------:R-:W-:Y:S01]  /*16d0*/  ULOP3.LUT UR11, UR11, 0x3fff, URZ, 0xc0, !UPT ;  /* 0x00003fff0b0b7892 */ /* 0x000fe2000f8ec03f */
        /* <DEDUP_REMOVED lines=12> */
[----:B------:R-:W-:Y:S01]  /*17a0*/  CS2R R86, SRZ ;  /* 0x0000000000567805 */ /* 0x000fe2000001ff00 */
[----:B------:R-:W-:Y:S06]  /*17b0*/  @!P0 BRA `(.L_x_17) ;  /* 0x0000000800608947 */ /* 0x000fec0003800000 */
[----:B------:R-:W-:-:S13]  /*17c0*/  ISETP.NE.AND P1, PT, R142, 0x3, PT ;  /* 0x000000038e00780c */ /* 0x000fda0003f25270 */
[----:B------:R-:W-:Y:S05]  /*17d0*/  @!P1 BRA `(.L_x_18) ;  /* 0x0000000000049947 */ /* 0x000fea0003800000 */
[----:B------:R-:W-:Y:S01]  /*17e0*/  BPT.TRAP 0x1 ;  /* 0x000000040000795c */ /* 0x000fe20000300000 */
.L_x_18:
[----:B------:R-:W-:Y:S01]  /*17f0*/  ULEA UR6, UR5, UR10, 0x3 ;  /* 0x0000000a05067291 */ /* 0x000fe2000f8e183f */
[----:B------:R-:W-:-:S05]  /*1800*/  IMAD.U32 R12, RZ, RZ, UR4 ;  /* 0x00000004ff0c7e24 */ /* 0x000fca000f8e00ff */
[----:B------:R-:W-:-:S04]  /*1810*/  SHF.L.U32 R12, R12, 0x1f, RZ ;  /* 0x0000001f0c0c7819 */ /* 0x000fc800000006ff */
[----:B------:R0:W1:Y:S01]  /*1820*/  SYNCS.PHASECHK.TRANS64.TRYWAIT P0, [UR6], R12 ;  /* 0x0000000cff0075a7 */ /* 0x0000620008000146 */
[----:B------:R-:W-:Y:S05]  /*1830*/  @!P1 BRA `(.L_x_19) ;  /* 0x0000000000049947 */ /* 0x000fea0003800000 */
[----:B------:R-:W-:Y:S01]  /*1840*/  BPT.TRAP 0x1 ;  /* 0x000000040000795c */ /* 0x000fe20000300000 */
.L_x_19:
[----:B-1----:R-:W-:Y:S05]  /*1850*/  @P0 BRA `(.L_x_20) ;  /* 0x0000000000080947 */ /* 0x002fea0003800000 */
[----:B------:R-:W1:Y:S02]  /*1860*/  SYNCS.PHASECHK.TRANS64.TRYWAIT P0, [UR6], R12 ;  /* 0x0000000cff0075a7 */ /* 0x000e640008000146 */
[----:B-1----:R-:W-:Y:S05]  /*1870*/  @!P0 BRA `(.L_x_21) ;  /* 0x0000007c00cc8947 */ /* 0x002fea0003800000 */
.L_x_20:
[----:B------:R-:W-:Y:S01]  /*1880*/  UIADD3 UR6, UR10, 0x1c180, URZ ;  /* 0x0001c1800a067890 */ /* 0x000fe2000fffe03f */
[----:B------:R-:W-:Y:S01]  /*1890*/  WARPGROUP.ARRIVE ;  /* 0x00000000000079c5 */ /* 0x000fe20000000000 */
[----:B------:R-:W-:Y:S01]  /*18a0*/  ULOP3.LUT UR8, UR11, 0x10000, URZ, 0xfc, !UPT ;  /* 0x000100000b087892 */ /* 0x000fe2000f8efc3f */
[----:B------:R-:W-:Y:S01]  /*18b0*/  CS2R R16, SRZ ;  /* 0x0000000000107805 */ /* 0x000fe2000001ff00 */
[----:B------:R-:W-:Y:S01]  /*18c0*/  USHF.R.U32.HI UR6, URZ, 0x4, UR6 ;  /* 0x000000043f067899 */ /* 0x000fe20008011606 */
[----:B------:R-:W-:Y:S01]  /*18d0*/  CS2R R14, SRZ ;  /* 0x00000000000e7805 */ /* 0x000fe2000001ff00 */
[----:B------:R-:W-:Y:S01]  /*18e0*/  UMOV UR13, 0x40000040 ;  /* 0x40000040000d7882 */ /* 0x000fe20000000000 */
[----:B------:R-:W-:Y:S01]  /*18f0*/  UMOV UR15, 0x40000040 ;  /* 0x40000040000f7882 */ /* 0x000fe20000000000 */
[----:B------:R-:W-:Y:S01]  /*1900*/  ULOP3.LUT UR6, UR6, 0x3fff, URZ, 0xc0, !UPT ;  /* 0x00003fff06067892 */ /* 0x000fe2000f8ec03f */
[----:B------:R-:W-:Y:S02]  /*1910*/  CS2R R18, SRZ ;  /* 0x0000000000127805 */ /* 0x000fe4000001ff00 */
[----:B------:R-:W-:-:S02]  /*1920*/  CS2R R20, SRZ ;  /* 0x0000000000147805 */ /* 0x000fc4000001ff00 */
[----:B------:R-:W-:Y:S01]  /*1930*/  CS2R R22, SRZ ;  /* 0x0000000000167805 */ /* 0x000fe2000001ff00 */
[----:B------:R-:W-:Y:S01]  /*1940*/  ULOP3.LUT UR7, UR6, 0x10000, URZ, 0xfc, !UPT ;  /* 0x0001000006077892 */ /* 0x000fe2000f8efc3f */
[----:B------:R-:W-:Y:S01]  /*1950*/  CS2R R88, SRZ ;  /* 0x0000000000587805 */ /* 0x000fe2000001ff00 */
[----:B------:R-:W-:Y:S01]  /*1960*/  ULEA UR6, UR5, UR8, 0xa ;  /* 0x0000000805067291 */ /* 0x000fe2000f8e503f */
[----:B------:R-:W-:Y:S01]  /*1970*/  CS2R R90, SRZ ;  /* 0x00000000005a7805 */ /* 0x000fe2000001ff00 */
[----:B------:R-:W-:Y:S01]  /*1980*/  ULEA UR7, UR5, UR7, 0xa ;  /* 0x0000000705077291 */ /* 0x000fe2000f8e503f */
[----:B------:R-:W-:Y:S02]  /*1990*/  CS2R R94, SRZ ;  /* 0x00000000005e7805 */ /* 0x000fe4000001ff00 */
[----:B------:R-:W-:Y:S02]  /*19a0*/  CS2R R92, SRZ ;  /* 0x00000000005c7805 */ /* 0x000fe4000001ff00 */
[----:B------:R-:W-:-:S02]  /*19b0*/  CS2R R96, SRZ ;  /* 0x0000000000607805 */ /* 0x000fc4000001ff00 */
[----:B------:R-:W-:Y:S01]  /*19c0*/  CS2R R98, SRZ ;  /* 0x0000000000627805 */ /* 0x000fe2000001ff00 */
[----:B------:R-:W-:Y:S01]  /*19d0*/  UMOV UR12, UR6 ;  /* 0x00000006000c7c82 */ /* 0x000fe20008000000 */
[----:B------:R-:W-:Y:S01]  /*19e0*/  CS2R R100, SRZ ;  /* 0x0000000000647805 */ /* 0x000fe2000001ff00 */
[----:B------:R-:W-:Y:S01]  /*19f0*/  UMOV UR14, UR7 ;  /* 0x00000007000e7c82 */ /* 0x000fe20008000000 */
[----:B------:R-:W-:Y:S01]  /*1a00*/  CS2R R102, SRZ ;  /* 0x0000000000667805 */ /* 0x000fe2000001ff00 */
[----:B------:R-:W-:Y:S01]  /*1a10*/  QGMMA.64x128x32.F32.E5M2.E5M2 R24, gdesc[UR12], RZ, !UPT ;  /* 0x01e000000c1879f3 */ /* 0x000fe2000c7038ff */
[----:B------:R-:W-:Y:S01]  /*1a20*/  UIADD3 UR12, UR6, 0x2, URZ ;  /* 0x00000002060c7890 */ /* 0x000fe2000fffe03f */
[----:B------:R-:W-:Y:S01]  /*1a30*/  CS2R R104, SRZ ;  /* 0x0000000000687805 */ /* 0x000fe2000001ff00 */
[----:B------:R-:W-:Y:S01]  /*1a40*/  UIADD3 UR14, UR7, 0x2, URZ ;  /* 0x00000002070e7890 */ /* 0x000fe2000fffe03f */
[----:B------:R-:W-:Y:S01]  /*1a50*/  CS2R R106, SRZ ;  /* 0x00000000006a7805 */ /* 0x000fe2000001ff00 */
[----:B------:R-:W-:Y:S01]  /*1a60*/  UMOV UR13, 0x40000040 ;  /* 0x40000040000d7882 */ /* 0x000fe20000000000 */
[----:B------:R-:W-:Y:S01]  /*1a70*/  UMOV UR15, 0x40000040 ;  /* 0x40000040000f7882 */ /* 0x000fe20000000000 */
        /* <DEDUP_REMOVED lines=16> */
[----:B------:R-:W-:Y:S02]  /*1b80*/  IMAD.MOV.U32 R141, RZ, RZ, RZ ;  /* 0x000000ffff8d7224 */ /* 0x000fe400078e00ff */
[----:B------:R-:W-:Y:S01]  /*1b90*/  IMAD.MOV.U32 R143, RZ, RZ, RZ ;  /* 0x000000ffff8f7224 */ /* 0x000fe200078e00ff */
[----:B------:R-:W-:Y:S01]  /*1ba0*/  QGMMA.64x128x32.F32.E5M2.E5M2 R24, gdesc[UR12], R24 ;  /* 0x01e000000c1879f3 */ /* 0x000fe20008703818 */
[----:B------:R-:W-:Y:S02]  /*1bb0*/  UIADD3 UR12, UR6, 0x4, URZ ;  /* 0x00000004060c7890 */ /* 0x000fe4000fffe03f */
[----:B------:R-:W-:Y:S01]  /*1bc0*/  UIADD3 UR14, UR7, 0x4, URZ ;  /* 0x00000004070e7890 */ /* 0x000fe2000fffe03f */
[----:B------:R-:W-:Y:S01]  /*1bd0*/  UMOV UR13, 0x40000040 ;  /* 0x40000040000d7882 */ /* 0x000fe20000000000 */
[----:B------:R-:W-:-:S07]  /*1be0*/  UMOV UR15, 0x40000040 ;  /* 0x40000040000f7882 */ /* 0x000fce0000000000 */
[----:B------:R-:W-:Y:S01]  /*1bf0*/  QGMMA.64x128x32.F32.E5M2.E5M2 R24, gdesc[UR12], R24 ;  /* 0x01e000000c1879f3 */ /* 0x000fe20008703818 */
[----:B------:R-:W-:Y:S02]  /*1c00*/  UIADD3 UR14, UR7, 0x6, URZ ;  /* 0x00000006070e7890 */ /* 0x000fe4000fffe03f */
[----:B------:R-:W-:Y:S01]  /*1c10*/  UIADD3 UR12, UR6, 0x6, URZ ;  /* 0x00000006060c7890 */ /* 0x000fe2000fffe03f */
[----:B------:R-:W-:Y:S01]  /*1c20*/  ULDC UR7, c[0x0][0x50c] ;  /* 0x0001430000077ab9 */ /* 0x000fe20000000800 */
[----:B------:R-:W-:Y:S01]  /*1c30*/  UMOV UR13, 0x40000040 ;  /* 0x40000040000d7882 */ /* 0x000fe20000000000 */
[----:B------:R-:W-:Y:S01]  /*1c40*/  UISETP.NE.AND UP0, UPT, UR7, 0x4, UPT ;  /* 0x000000040700788c */ /* 0x000fe2000bf05270 */
[----:B------:R-:W-:Y:S01]  /*1c50*/  UMOV UR15, 0x40000040 ;  /* 0x40000040000f7882 */ /* 0x000fe20000000000 */
[----:B------:R-:W-:Y:S02]  /*1c60*/  UMOV UR6, 0x4 ;  /* 0x0000000400067882 */ /* 0x000fe40000000000 */
[----:B------:R-:W-:-:S06]  /*1c70*/  USEL UR7, URZ, 0x1, UP0 ;  /* 0x000000013f077887 */ /* 0x000fcc0008000000 */
[----:B------:R-:W-:Y:S01]  /*1c80*/  ISETP.NE.AND P0, PT, RZ, UR7, PT ;  /* 0x00000007ff007c0c */ /* 0x000fe2000bf05270 */
[----:B------:R-:W-:-:S12]  /*1c90*/  QGMMA.64x128x32.F32.E5M2.E5M2 R24, gdesc[UR12], R24, gsb0 ;  /* 0x01e000000c1879f3 */ /* 0x000fd80008003818 */
[----:B------:R-:W-:Y:S05]  /*1ca0*/  @!P0 BRA `(.L_x_22) ;  /* 0x0000000400088947 */ /* 0x000fea0003800000 */
[----:B------:R-:W-:Y:S02]  /*1cb0*/  WARPGROUP.DEPBAR.LE gsb0, 0x0 ;  /* 0x00008000000079c5 */ /* 0x000fe40000010000 */
[----:B------:R-:W-:-:S01]  /*1cc0*/  FADD R143, RZ, R24 ;  /* 0x00000018ff8f7221 */ /* 0x000fc20000000000 */
[----:B------:R-:W-:Y:S01]  /*1cd0*/  FADD R138, RZ, R25 ;  /* 0x00000019ff8a7221 */ /* 0x000fe20000000000 */
        /* <DEDUP_REMOVED lines=62> */
[----:B------:R-:W-:-:S06]  /*20c0*/  UMOV UR6, URZ ;  /* 0x0000003f00067c82 */ /* 0x000fcc0008000000 */
.L_x_22:
[----:B------:R-:W-:-:S04]  /*20d0*/  UIADD3 UR18, UR5, 0x1, URZ ;  /* 0x0000000105127890 */ /* 0x000fc8000fffe03f */
[----:B------:R-:W-:-:S04]  /*20e0*/  UISETP.NE.AND UP0, UPT, UR18, 0x7, UPT ;  /* 0x000000071200788c */ /* 0x000fc8000bf05270 */
[----:B------:R-:W-:Y:S02]  /*20f0*/  USEL UR8, URZ, 0x1, UP0 ;  /* 0x000000013f087887 */ /* 0x000fe40008000000 */
[----:B------:R-:W-:Y:S02]  /*2100*/  USEL UR18, UR18, URZ, UP0 ;  /* 0x0000003f12127287 */ /* 0x000fe40008000000 */
[----:B------:R-:W-:-:S06]  /*2110*/  ULOP3.LUT UR8, UR4, UR8, URZ, 0x3c, !UPT ;  /* 0x0000000804087292 */ /* 0x000fcc000f8e3c3f */
[----:B------:R-:W-:Y:S01]  /*2120*/  IMAD.U32 R144, RZ, RZ, UR8 ;  /* 0x00000008ff907e24 */ /* 0x000fe2000f8e00ff */
[----:B------:R-:W-:-:S06]  /*2130*/  UMOV UR8, 0x1 ;  /* 0x0000000100087882 */ /* 0x000fcc0000000000 */
.L_x_17:
[----:B------:R-:W-:-:S04]  /*2140*/  UISETP.LT.AND UP0, UPT, UR9, 0x1, UPT ;  /* 0x000000010900788c */ /* 0x000fc8000bf01270 */
[----:B------:R-:W-:-:S04]  /*2150*/  USEL UR12, UR9, 0x1, UP0 ;  /* 0x00000001090c7887 */ /* 0x000fc80008000000 */
[----:B------:R-:W-:-:S04]  /*2160*/  UIADD3 UR12, UR9, -UR12, URZ ;  /* 0x8000000c090c7290 */ /* 0x000fc8000fffe03f */
[----:B------:R-:W-:-:S06]  /*2170*/  UISETP.GE.AND UP0, UPT, UR12, 0x1, UPT ;  /* 0x000000010c00788c */ /* 0x000fcc000bf06270 */
[----:B------:R-:W-:-:S13]  /*2180*/  PLOP3.LUT P0, PT, PT, PT, UP0, 0x80, 0x0 ;  /* 0x000000000000781c */ /* 0x000fda0003f0f008 */
[----:B------:R-:W-:Y:S05]  /*2190*/  @!P0 BRA `(.L_x_23) ;  /* 0x0000000800388947 */ /* 0x000fea0003800000 */
[----:B01----:R-:W-:Y:S01]  /*21a0*/  IMAD.U32 R12, RZ, RZ, UR12 ;  /* 0x0000000cff0c7e24 */ /* 0x003fe2000f8e00ff */
[----:B------:R-:W-:Y:S01]  /*21b0*/  ULDC UR19, c[0x0][0x50c] ;  /* 0x0001430000137ab9 */ /* 0x000fe20000000800 */
[----:B------:R-:W-:-:S07]  /*21c0*/  IMAD.U32 R13, RZ, RZ, UR5 ;  /* 0x00000005ff0d7e24 */ /* 0x000fce000f8e00ff */
.L_x_31:
[----:B------:R-:W-:-:S13]  /*21d0*/  ISETP.NE.AND P1, PT, R142, 0x3, PT ;  /* 0x000000038e00780c */ /* 0x000fda0003f25270 */
[----:B------:R-:W-:Y:S05]  /*21e0*/  @!P1 BRA `(.L_x_24) ;  /* 0x0000000000049947 */ /* 0x000fea0003800000 */
[----:B------:R-:W-:Y:S01]  /*21f0*/  BPT.TRAP 0x1 ;  /* 0x000000040000795c */ /* 0x000fe20000300000 */
.L_x_24:
[----:B------:R-:W0:Y:S01]  /*2200*/  S2UR UR12, SR_CgaCtaId ;  /* 0x00000000000c79c3 */ /* 0x000e220000008800 */
[----:B------:R-:W-:Y:S01]  /*2210*/  UMOV UR10, 0x400 ;  /* 0x00000400000a7882 */ /* 0x000fe20000000000 */
[----:B------:R-:W-:Y:S01]  /*2220*/  SHF.L.U32 R140, R144, 0x1f, RZ ;  /* 0x0000001f908c7819 */ /* 0x000fe200000006ff */
[----:B0-----:R-:W-:-:S04]  /*2230*/  ULEA UR10, UR12, UR10, 0x18 ;  /* 0x0000000a0c0a7291 */ /* 0x001fc8000f8ec03f */
[----:B------:R-:W-:-:S09]  /*2240*/  ULEA UR12, UR18, UR10, 0x3 ;  /* 0x0000000a120c7291 */ /* 0x000fd2000f8e183f */
[----:B------:R0:W1:Y:S01]  /*2250*/  SYNCS.PHASECHK.TRANS64.TRYWAIT P0, [UR12], R140 ;  /* 0x0000008cff0075a7 */ /* 0x000062000800014c */
[----:B------:R-:W-:Y:S05]  /*2260*/  @!P1 BRA `(.L_x_25) ;  /* 0x0000000000049947 */ /* 0x000fea0003800000 */
[----:B------:R-:W-:Y:S01]  /*2270*/  BPT.TRAP 0x1 ;  /* 0x000000040000795c */ /* 0x000fe20000300000 */
.L_x_25:
[----:B-1----:R-:W-:Y:S05]  /*2280*/  @P0 BRA `(.L_x_26) ;  /* 0x0000000000080947 */ /* 0x002fea0003800000 */
[----:B------:R-:W1:Y:S02]  /*2290*/  SYNCS.PHASECHK.TRANS64.TRYWAIT P0, [UR12], R140 ;  /* 0x0000008cff0075a7 */ /* 0x000e64000800014c */
[----:B-1----:R-:W-:Y:S05]  /*22a0*/  @!P0 BRA `(.L_x_27) ;  /* 0x0000007400588947 */ /* 0x002fea0003800000 */
.L_x_26:
[----:B------:R-:W-:Y:S01]  /*22b0*/  UIADD3 UR12, UR10, 0x1c180, URZ ;  /* 0x0001c1800a0c7890 */ /* 0x000fe2000fffe03f */
[----:B------:R-:W-:Y:S01]  /*22c0*/  WARPGROUP.ARRIVE ;  /* 0x00000000000079c5 */ /* 0x000fe20000000000 */
[----:B------:R-:W-:Y:S02]  /*22d0*/  UISETP.NE.AND UP0, UPT, UR7, URZ, UPT ;  /* 0x0000003f0700728c */ /* 0x000fe4000bf05270 */
[----:B------:R-:W-:Y:S02]  /*22e0*/  USHF.R.U32.HI UR12, URZ, 0x4, UR12 ;  /* 0x000000043f0c7899 */ /* 0x000fe4000801160c */
[----:B------:R-:W-:Y:S02]  /*22f0*/  USEL UR8, UR8, URZ, !UP0 ;  /* 0x0000003f08087287 */ /* 0x000fe4000c000000 */
[----:B------:R-:W-:Y:S02]  /*2300*/  ULOP3.LUT UR12, UR12, 0x3fff, URZ, 0xc0, !UPT ;  /* 0x00003fff0c0c7892 */ /* 0x000fe4000f8ec03f */
[----:B------:R-:W-:-:S02]  /*2310*/  UISETP.NE.U32.AND UP0, UPT, UR8, URZ, UPT ;  /* 0x0000003f0800728c */ /* 0x000fc4000bf05070 */
[----:B------:R-:W-:Y:S02]  /*2320*/  ULOP3.LUT UR7, UR11, 0x10000, URZ, 0xfc, !UPT ;  /* 0x000100000b077892 */ /* 0x000fe4000f8efc3f */
[----:B------:R-:W-:Y:S02]  /*2330*/  ULOP3.LUT UR8, UR12, 0x10000, URZ, 0xfc, !UPT ;  /* 0x000100000c087892 */ /* 0x000fe4000f8efc3f */
[----:B------:R-:W-:Y:S02]  /*2340*/  ULEA UR7, UR18, UR7, 0xa ;  /* 0x0000000712077291 */ /* 0x000fe4000f8e503f */
[----:B------:R-:W-:Y:S01]  /*2350*/  ULEA UR8, UR18, UR8, 0xa ;  /* 0x0000000812087291 */ /* 0x000fe2000f8e503f */
[----:B------:R-:W-:Y:S01]  /*2360*/  UMOV UR13, 0x40000040 ;  /* 0x40000040000d7882 */ /* 0x000fe20000000000 */
[----:B------:R-:W-:Y:S01]  /*2370*/  UMOV UR15, 0x40000040 ;  /* 0x40000040000f7882 */ /* 0x000fe20000000000 */
[----:B------:R-:W-:Y:S02]  /*2380*/  UIADD3 UR6, UR6, 0x4, URZ ;  /* 0x0000000406067890 */ /* 0x000fe4000fffe03f */
[----:B------:R-:W-:-:S02]  /*2390*/  UMOV UR12, UR7 ;  /* 0x00000007000c7c82 */ /* 0x000fc40008000000 */
[----:B------:R-:W-:Y:S02]  /*23a0*/  UMOV UR14, UR8 ;  /* 0x00000008000e7c82 */ /* 0x000fe40008000000 */
[----:B------:R-:W-:Y:S01]  /*23b0*/  QGMMA.64x128x32.F32.E5M2.E5M2 R24, gdesc[UR12], R24, UP0 ;  /* 0x01e000000c1879f3 */ /* 0x000fe2000bf03818 */
[----:B------:R-:W-:Y:S02]  /*23c0*/  UIADD3 UR12, UR7, 0x2, URZ ;  /* 0x00000002070c7890 */ /* 0x000fe4000fffe03f */
[----:B------:R-:W-:Y:S01]  /*23d0*/  UIADD3 UR14, UR8, 0x2, URZ ;  /* 0x00000002080e7890 */ /* 0x000fe2000fffe03f */
[----:B------:R-:W-:Y:S01]  /*23e0*/  UMOV UR13, 0x40000040 ;  /* 0x40000040000d7882 */ /* 0x000fe20000000000 */
[----:B------:R-:W-:Y:S01]  /*23f0*/  UMOV UR15, 0x40000040 ;  /* 0x40000040000f7882 */ /* 0x000fe20000000000 */
[----:B------:R-:W-:-:S06]  /*2400*/  UISETP.NE.AND UP0, UPT, UR6, UR19, UPT ;  /* 0x000000130600728c */ /* 0x000fcc000bf05270 */
        /* <DEDUP_REMOVED lines=8> */
[----:B------:R-:W-:Y:S01]  /*2490*/  UMOV UR13, 0x40000040 ;  /* 0x40000040000d7882 */ /* 0x000fe20000000000 */
[----:B------:R-:W-:Y:S01]  /*24a0*/  UMOV UR15, 0x40000040 ;  /* 0x40000040000f7882 */ /* 0x000fe20000000000 */
[----:B------:R-:W-:-:S06]  /*24b0*/  USEL UR7, URZ, 0x1, UP0 ;  /* 0x000000013f077887 */ /* 0x000fcc0008000000 */
[----:B------:R-:W-:Y:S01]  /*24c0*/  ISETP.NE.AND P0, PT, RZ, UR7, PT ;  /* 0x00000007ff007c0c */ /* 0x000fe2000bf05270 */
[----:B------:R-:W-:Y:S03]  /*24d0*/  QGMMA.64x128x32.F32.E5M2.E5M2 R24, gdesc[UR12], R24, gsb0 ;  /* 0x01e000000c1879f3 */ /* 0x000fe60008003818 */
[----:B------:R-:W-:-:S09]  /*24e0*/  WARPGROUP.DEPBAR.LE gsb0, 0x1 ;  /* 0x00008000000079c5 */ /* 0x000fd20000010100 */
[----:B------:R-:W-:Y:S05]  /*24f0*/  @!P0 BRA `(.L_x_28) ;  /* 0x0000000400088947 */ /* 0x000fea0003800000 */
[----:B------:R-:W-:Y:S02]  /*2500*/  WARPGROUP.DEPBAR.LE gsb0, 0x0 ;  /* 0x00008000000079c5 */ /* 0x000fe40000010000 */
[----:B------:R-:W-:-:S01]  /*2510*/  FADD R143, R24, R143 ;  /* 0x0000008f188f7221 */ /* 0x000fc20000000000 */
[----:B------:R-:W-:Y:S01]  /*2520*/  FADD R138, R25, R138 ;  /* 0x0000008a198a7221 */ /* 0x000fe20000000000 */
        /* <DEDUP_REMOVED lines=62> */
[----:B------:R-:W-:-:S06]  /*2910*/  UMOV UR6, URZ ;  /* 0x0000003f00067c82 */ /* 0x000fcc0008000000 */
.L_x_28:
[----:B------:R-:W-:Y:S05]  /*2920*/  @!P1 BRA `(.L_x_29) ;  /* 0x0000000000049947 */ /* 0x000fea0003800000 */
[----:B------:R-:W-:Y:S01]  /*2930*/  BPT.TRAP 0x1 ;  /* 0x000000040000795c */ /* 0x000fe20000300000 */
.L_x_29:
[----:B------:R-:W-:-:S13]  /*2940*/  ISETP.NE.AND P0, PT, R6, RZ, PT ;  /* 0x000000ff0600720c */ /* 0x000fda0003f05270 */
[----:B01----:R-:W-:-:S05]  /*2950*/  @P0 LEA R140, R13, UR10, 0x3 ;  /* 0x0000000a0d8c0c11 */ /* 0x003fca000f8e18ff */
[----:B------:R-:W-:-:S05]  /*2960*/  @P0 VIADD R140, R140, 0x38 ;  /* 0x000000388c8c0836 */ /* 0x000fca0000000000 */
[----:B------:R-:W-:-:S04]  /*2970*/  @P0 PRMT R140, R5, 0x654, R140 ;  /* 0x00000654058c0816 */ /* 0x000fc8000000008c */
[----:B------:R0:W-:Y:S01]  /*2980*/  @P0 SYNCS.ARRIVE.TRANS64.RED.A1T0 RZ, [R140+URZ], RZ ;  /* 0x000000ff8cff09a7 */ /* 0x0001e2000810043f */
[----:B------:R-:W-:-:S13]  /*2990*/  ISETP.GT.U32.AND P0, PT, R4, 0x1, PT ;  /* 0x000000010400780c */ /* 0x000fda0003f04070 */
[----:B0-----:R-:W-:Y:S05]  /*29a0*/  @P0 BRA `(.L_x_30) ;  /* 0x0000000000040947 */ /* 0x001fea0003800000 */
[----:B------:R-:W-:Y:S01]  /*29b0*/  BPT.TRAP 0x1 ;  /* 0x000000040000795c */ /* 0x000fe20000300000 */
.L_x_30:
[----:B------:R-:W-:Y:S01]  /*29c0*/  UIADD3 UR18, UR18, 0x1, URZ ;  /* 0x0000000112127890 */ /* 0x000fe2000fffe03f */
[C---:B------:R-:W-:Y:S01]  /*29d0*/  ISETP.GT.AND P1, PT, R12.reuse, 0x1, PT ;  /* 0x000000010c00780c */ /* 0x040fe20003f24270 */
[----:B------:R-:W-:Y:S02]  /*29e0*/  VIADD R13, R13, 0x1 ;  /* 0x000000010d0d7836 */ /* 0x000fe40000000000 */
[----:B------:R-:W-:Y:S01]  /*29f0*/  UISETP.NE.AND UP0, UPT, UR18, 0x7, UPT ;  /* 0x000000071200788c */ /* 0x000fe2000bf05270 */
[----:B------:R-:W-:Y:S02]  /*2a00*/  VIADD R12, R12, 0xffffffff ;  /* 0xffffffff0c0c7836 */ /* 0x000fe40000000000 */
[C---:B------:R-:W-:Y:S01]  /*2a10*/  ISETP.NE.AND P0, PT, R13.reuse, 0x7, PT ;  /* 0x000000070d00780c */ /* 0x040fe20003f05270 */
[----:B------:R-:W-:Y:S02]  /*2a20*/  USEL UR8, URZ, 0x1, UP0 ;  /* 0x000000013f087887 */ /* 0x000fe40008000000 */
[----:B------:R-:W-:Y:S01]  /*2a30*/  USEL UR18, UR18, URZ, UP0 ;  /* 0x0000003f12127287 */ /* 0x000fe20008000000 */
[----:B------:R-:W-:-:S03]  /*2a40*/  SEL R13, R13, RZ, P0 ;  /* 0x000000ff0d0d7207 */ /* 0x000fc60000000000 */
[----:B------:R-:W-:Y:S01]  /*2a50*/  LOP3.LUT R144, R144, UR8, RZ, 0x3c, !PT ;  /* 0x0000000890907c12 */ /* 0x000fe2000f8e3cff */
[----:B------:R-:W-:Y:S01]  /*2a60*/  UMOV UR8, 0x1 ;  /* 0x0000000100087882 */ /* 0x000fe20000000000 */
[----:B------:R-:W-:Y:S06]  /*2a70*/  @P1 BRA `(.L_x_31) ;  /* 0xfffffff400d41947 */ /* 0x000fec000383ffff */
.L_x_23:
[----:B------:R-:W-:Y:S01]  /*2a80*/  UISETP.NE.AND UP0, UPT, UR6, URZ, UPT ;  /* 0x0000003f0600728c */ /* 0x000fe2000bf05270 */
[----:B01----:R-:W0:Y:S03]  /*2a90*/  LDC R12, c[0x0][0x28c] ;  /* 0x0000a300ff0c7b82 */ /* 0x003e260000000800 */
[----:B------:R-:W-:-:S06]  /*2aa0*/  USEL UR6, URZ, 0x1, !UP0 ;  /* 0x000000013f067887 */ /* 0x000fcc000c000000 */
[----:B------:R-:W-:Y:S02]  /*2ab0*/  ISETP.NE.AND P0, PT, RZ, UR6, PT ;  /* 0x00000006ff007c0c */ /* 0x000fe4000bf05270 */
[----:B0-----:R-:W-:-:S11]  /*2ac0*/  ISETP.GE.AND P1, PT, R12, 0x1, PT ;  /* 0x000000010c00780c */ /* 0x001fd60003f26270 */
[----:B------:R-:W-:Y:S05]  /*2ad0*/  @!P0 BRA `(.L_x_32) ;  /* 0x0000000400048947 */ /* 0x000fea0003800000 */
[----:B------:R-:W-:Y:S02]  /*2ae0*/  WARPGROUP.DEPBAR.LE gsb0, 0x0 ;  /* 0x00008000000079c5 */ /* 0x000fe40000010000 */
[----:B------:R-:W-:Y:S01]  /*2af0*/  FADD R143, R24, R143 ;  /* 0x0000008f188f7221 */ /* 0x000fe20000000000 */
        /* <DEDUP_REMOVED lines=62> */
[----:B------:R-:W-:-:S07]  /*2ee0*/  FADD R16, R16, R87 ;  /* 0x0000005710107221 */ /* 0x000fce0000000000 */
.L_x_32:
[----:B------:R-:W-:Y:S02]  /*2ef0*/  WARPGROUP.DEPBAR.LE gsb0, 0x0 ;  /* 0x00008000000079c5 */ /* 0x000fe40000010000 */
[----:B------:R-:W-:Y:S05]  /*2f00*/  @!P1 BRA `(.L_x_33) ;  /* 0x00000000005c9947 */ /* 0x000fea0003800000 */
[----:B------:R-:W-:-:S13]  /*2f10*/  ISETP.NE.AND P0, PT, R142, 0x3, PT ;  /* 0x000000038e00780c */ /* 0x000fda0003f05270 */
[----:B------:R-:W-:Y:S05]  /*2f20*/  @!P0 BRA `(.L_x_34) ;  /* 0x0000000000048947 */ /* 0x000fea0003800000 */
[----:B------:R-:W-:Y:S01]  /*2f30*/  BPT.TRAP 0x1 ;  /* 0x000000040000795c */ /* 0x000fe20000300000 */
.L_x_34:
[----:B------:R-:W-:Y:S01]  /*2f40*/  ISETP.NE.AND P0, PT, R6, RZ, PT ;  /* 0x000000ff0600720c */ /* 0x000fe20003f05270 */
[----:B------:R-:W-:Y:S01]  /*2f50*/  BSSY B0, `(.L_x_35) ;  /* 0x0000010000007945 */ /* 0x000fe20003800000 */
[----:B------:R-:W-:-:S11]  /*2f60*/  ISETP.GT.U32.AND P1, PT, R4, 0x1, PT ;  /* 0x000000010400780c */ /* 0x000fd60003f24070 */
[----:B------:R-:W-:Y:S05]  /*2f70*/  @!P0 BRA `(.L_x_36) ;  /* 0x0000000000348947 */ /* 0x000fea0003800000 */
[----:B------:R-:W-:-:S04]  /*2f80*/  UISETP.LT.AND UP0, UPT, UR9, 0x1, UPT ;  /* 0x000000010900788c */ /* 0x000fc8000bf01270 */
[----:B------:R-:W-:-:S04]  /*2f90*/  USEL UR8, UR9, 0x1, UP0 ;  /* 0x0000000109087887 */ /* 0x000fc80008000000 */
[----:B------:R-:W-:-:S04]  /*2fa0*/  UIADD3 UR8, UR5, UR9, -UR8 ;  /* 0x0000000905087290 */ /* 0x000fc8000fffe808 */
[----:B------:R-:W-:-:S04]  /*2fb0*/  UIMAD.WIDE.U32 UR6, UR8, 0x24924925, URZ ;  /* 0x24924925080678a5 */ /* 0x000fc8000f8e003f */
[----:B------:R-:W-:-:S04]  /*2fc0*/  UIADD3 UR6, UR8, -UR7, URZ ;  /* 0x8000000708067290 */ /* 0x000fc8000fffe03f */
[----:B------:R-:W-:-:S04]  /*2fd0*/  ULEA.HI UR6, UR6, UR7, URZ, 0x1f ;  /* 0x0000000706067291 */ /* 0x000fc8000f8ff83f */
[----:B------:R-:W-:-:S04]  /*2fe0*/  USHF.R.U32.HI UR6, URZ, 0x2, UR6 ;  /* 0x000000023f067899 */ /* 0x000fc80008011606 */
[----:B------:R-:W-:-:S04]  /*2ff0*/  UIMAD UR6, UR6, -0x7, UR8 ;  /* 0xfffffff9060678a4 */ /* 0x000fc8000f8e0208 */
[----:B------:R-:W-:-:S04]  /*3000*/  ULEA UR6, UR6, UR10, 0x3 ;  /* 0x0000000a06067291 */ /* 0x000fc8000f8e183f */
[----:B------:R-:W-:-:S06]  /*3010*/  UIADD3 UR6, UR6, 0x38, URZ ;  /* 0x0000003806067890 */ /* 0x000fcc000fffe03f */
[----:B------:R-:W-:-:S05]  /*3020*/  IMAD.U32 R12, RZ, RZ, UR6 ;  /* 0x00000006ff0c7e24 */ /* 0x000fca000f8e00ff */
[----:B------:R-:W-:-:S04]  /*3030*/  PRMT R12, R5, 0x654, R12 ;  /* 0x00000654050c7816 */ /* 0x000fc8000000000c */
[----:B------:R0:W-:Y:S03]  /*3040*/  SYNCS.ARRIVE.TRANS64.RED.A1T0 RZ, [R12+URZ], RZ ;  /* 0x000000ff0cff79a7 */ /* 0x0001e6000810043f */
.L_x_36:
[----:B------:R-:W-:Y:S05]  /*3050*/  BSYNC B0 ;  /* 0x0000000000007941 */ /* 0x000fea0003800000 */
.L_x_35:
[----:B------:R-:W-:Y:S05]  /*3060*/  @P1 BRA `(.L_x_33) ;  /* 0x0000000000041947 */ /* 0x000fea0003800000 */
[----:B------:R-:W-:Y:S01]  /*3070*/  BPT.TRAP 0x1 ;  /* 0x000000040000795c */ /* 0x000fe20000300000 */
.L_x_33:
[----:B------:R-:W1:Y:S01]  /*3080*/  LDC R26, c[0x0][0x288] ;  /* 0x0000a200ff1a7b82 */ /* 0x000e620000000800 */
[--C-:B0-----:R-:W-:Y:S01]  /*3090*/  SHF.R.U32.HI R12, RZ, 0x2, R0.reuse ;  /* 0x00000002ff0c7819 */ /* 0x101fe20000011600 */
[----:B------:R-:W-:Y:S01]  /*30a0*/  UIADD3 UR8, UR9, UR5, URZ ;  /* 0x0000000509087290 */ /* 0x000fe2000fffe03f */
[----:B------:R-:W-:Y:S01]  /*30b0*/  SHF.R.U32.HI R25, RZ, 0x7, R0 ;  /* 0x00000007ff197819 */ /* 0x000fe20000011600 */
[----:B------:R-:W-:Y:S01]  /*30c0*/  IMAD.SHL.U32 R29, R11, 0x80, RZ ;  /* 0x000000800b1d7824 */ /* 0x000fe200078e00ff */
[----:B------:R-:W-:Y:S01]  /*30d0*/  LOP3.LUT R13, R12, 0x7, RZ, 0xc0, !PT ;  /* 0x000000070c0d7812 */ /* 0x000fe200078ec0ff */
[----:B------:R-:W-:Y:S01]  /*30e0*/  UISETP.GT.U32.AND UP0, UPT, UR8, 0x6, UPT ;  /* 0x000000060800788c */ /* 0x000fe2000bf04070 */
[----:B------:R-:W-:Y:S01]  /*30f0*/  LOP3.LUT R24, R0, 0x60, RZ, 0xc0, !PT ;  /* 0x0000006000187812 */ /* 0x000fe200078ec0ff */
[----:B------:R-:W-:Y:S01]  /*3100*/  UIMAD.WIDE.U32 UR6, UR8, 0x24924925, URZ ;  /* 0x24924925080678a5 */ /* 0x000fe2000f8e003f */
[----:B------:R-:W-:Y:S01]  /*3110*/  LOP3.LUT R12, R25, 0x1, RZ, 0xc0, !PT ;  /* 0x00000001190c7812 */ /* 0x000fe200078ec0ff */
[----:B------:R-:W-:Y:S01]  /*3120*/  IMAD.SHL.U32 R31, R10, 0x80, RZ ;  /* 0x000000800a1f7824 */ /* 0x000fe200078e00ff */
[----:B------:R-:W-:Y:S01]  /*3130*/  SHF.R.U32.HI R28, RZ, 0x1, R24 ;  /* 0x00000001ff1c7819 */ /* 0x000fe20000011618 */
[----:B------:R-:W-:Y:S01]  /*3140*/  ULDC UR12, c[0x0][0x284] ;  /* 0x0000a100000c7ab9 */ /* 0x000fe20000000800 */
[----:B------:R-:W-:Y:S01]  /*3150*/  UISETP.LT.U32.AND UP0, UPT, UR9, 0x7, UP0 ;  /* 0x000000070900788c */ /* 0x000fe20008701070 */
[----:B------:R-:W-:Y:S01]  /*3160*/  IMAD.SHL.U32 R24, R12, 0x40, RZ ;  /* 0x000000400c187824 */ /* 0x000fe200078e00ff */
[----:B------:R-:W-:Y:S01]  /*3170*/  IADD3 R25, RZ, -R28, -R13 ;  /* 0x8000001cff197210 */ /* 0x000fe20007ffe80d */
[----:B------:R-:W-:Y:S01]  /*3180*/  UIADD3 UR5, UR8, -UR7, URZ ;  /* 0x8000000708057290 */ /* 0x000fe2000fffe03f */
[----:B------:R-:W-:Y:S01]  /*3190*/  SHF.R.S32.HI R34, RZ, 0x1f, R7 ;  /* 0x0000001fff227819 */ /* 0x000fe20000011407 */
[----:B------:R-:W-:Y:S01]  /*31a0*/  UISETP.GE.U32.AND UP1, UPT, UR9, 0x7, UPT ;  /* 0x000000070900788c */ /* 0x000fe2000bf26070 */
[----:B------:R-:W-:Y:S01]  /*31b0*/  LOP3.LUT R13, R24, 0x40, R13, 0xe2, !PT ;  /* 0x00000040180d7812 */ /* 0x000fe200078ee20d */
[----:B------:R-:W-:Y:S01]  /*31c0*/  IMAD.SHL.U32 R24, R0, 0x2, RZ ;  /* 0x0000000200187824 */ /* 0x000fe200078e00ff */
[----:B------:R-:W-:Y:S01]  /*31d0*/  USEL UR6, URZ, 0x1, !UP0 ;  /* 0x000000013f067887 */ /* 0x000fe2000c000000 */
[----:B------:R-:W-:Y:S01]  /*31e0*/  IMAD R30, R12, -0x40, R25 ;  /* 0xffffffc00c1e7824 */ /* 0x000fe200078e0219 */
[----:B------:R-:W-:Y:S01]  /*31f0*/  LOP3.LUT R12, R0, 0x3, RZ, 0xc0, !PT ;  /* 0x00000003000c7812 */ /* 0x000fe200078ec0ff */
[----:B------:R-:W-:Y:S01]  /*3200*/  ULEA.HI UR5, UR5, UR7, URZ, 0x1f ;  /* 0x0000000705057291 */ /* 0x000fe2000f8ff83f */
[C---:B-1----:R-:W-:Y:S01]  /*3210*/  ISETP.GE.AND P0, PT, R29.reuse, R26, PT ;  /* 0x0000001a1d00720c */ /* 0x042fe20003f06270 */
[----:B------:R-:W-:Y:S01]  /*3220*/  ULDC.64 UR10, c[0x0][0x5d0] ;  /* 0x00017400000a7ab9 */ /* 0x000fe20000000a00 */
[----:B------:R-:W-:Y:S01]  /*3230*/  LOP3.LUT R24, R29, 0x6, R24, 0xf8, !PT ;  /* 0x000000061d187812 */ /* 0x000fe200078ef818 */
[----:B------:R-:W-:Y:S01]  /*3240*/  IMAD R32, R34, UR10, RZ ;  /* 0x0000000a22207c24 */ /* 0x000fe2000f8e02ff */
[C---:B------:R-:W-:Y:S01]  /*3250*/  ISETP.GE.OR P0, PT, R31.reuse, UR12, P0 ;  /* 0x0000000c1f007c0c */ /* 0x040fe20008706670 */
[----:B------:R-:W-:Y:S01]  /*3260*/  ULOP3.LUT UR4, UR4, UR6, URZ, 0x3c, !UPT ;  /* 0x0000000604047292 */ /* 0x000fe2000f8e3c3f */
[----:B------:R-:W-:Y:S01]  /*3270*/  SHF.R.S32.HI R25, RZ, 0x1f, R24 ;  /* 0x0000001fff197819 */ /* 0x000fe20000011418 */
[----:B------:R-:W-:Y:S01]  /*3280*/  USHF.R.U32.HI UR5, URZ, 0x2, UR5 ;  /* 0x000000023f057899 */ /* 0x000fe20008011605 */
[----:B------:R-:W-:Y:S01]  /*3290*/  IMAD R12, R12, -0x2, R26 ;  /* 0xfffffffe0c0c7824 */ /* 0x000fe200078e021a */
[----:B------:R-:W-:Y:S01]  /*32a0*/  IADD3 R36, -R31, UR12, R30 ;  /* 0x0000000c1f247c10 */ /* 0x000fe2000fffe11e */
[----:B------:R-:W-:Y:S01]  /*32b0*/  IMAD.WIDE R26, R10, 0x80, RZ ;  /* 0x000000800a1a7825 */ /* 0x000fe200078e02ff */
[----:B------:R-:W-:-:S02]  /*32c0*/  @UP1 ULOP3.LUT UR4, UR4, 0x1, UR5, 0x78, !UPT ;  /* 0x0000000104041892 */ /* 0x000fc4000f8e7805 */
[----:B------:R-:W-:Y:S01]  /*32d0*/  UIMAD UR5, UR5, -0x7, UR8 ;  /* 0xfffffff9050578a4 */ /* 0x000fe2000f8e0208 */
[C---:B------:R-:W-:Y:S01]  /*32e0*/  IMAD R33, R7.reuse, UR11, R32 ;  /* 0x0000000b07217c24 */ /* 0x040fe2000f8e0220 */
[----:B------:R-:W-:Y:S01]  /*32f0*/  LOP3.LUT R35, R26, R13, R28, 0xfe, !PT ;  /* 0x0000000d1a237212 */ /* 0x000fe200078efe1c */
[----:B------:R-:W-:-:S04]  /*3300*/  IMAD.WIDE.U32 R10, R7, UR10, R24 ;  /* 0x0000000a070a7c25 */ /* 0x000fc8000f8e0018 */
[----:B------:R-:W-:Y:S02]  /*3310*/  IMAD.IADD R11, R11, 0x1, R33 ;  /* 0x000000010b0b7824 */ /* 0x000fe400078e0221 */
[----:B------:R-:W-:Y:S02]  /*3320*/  IMAD.IADD R29, R12, 0x1, -R29 ;  /* 0x000000010c1d7824 */ /* 0x000fe400078e0a1d */
[----:B------:R-:W-:Y:S01]  /*3330*/  IMAD.MOV.U32 R28, RZ, RZ, -0x1 ;  /* 0xffffffffff1c7424 */ /* 0x000fe200078e00ff */
[----:B------:R-:W-:Y:S06]  /*3340*/  @P0 BRA `(.L_x_37) ;  /* 0x0000004400a40947 */ /* 0x000fec0003800000 */
[----:B------:R-:W0:Y:S01]  /*3350*/  LDC.64 R32, c[0x0][0x5c8] ;  /* 0x00017200ff207b82 */ /* 0x000e220000000a00 */
[----:B------:R-:W-:Y:S01]  /*3360*/  ULDC.64 UR6, c[0x0][0x5c0] ;  /* 0x0001700000067ab9 */ /* 0x000fe20000000a00 */
[----:B------:R-:W-:Y:S01]  /*3370*/  BSSY B0, `(.L_x_37) ;  /* 0x0000466000007945 */ /* 0x000fe20003800000 */
[-C--:B0-----:R-:W-:Y:S02]  /*3380*/  IMAD R12, R27, R32.reuse, RZ ;  /* 0x000000201b0c7224 */ /* 0x081fe400078e02ff */
[----:B------:R-:W-:-:S04]  /*3390*/  IMAD.WIDE.U32 R10, R35, R32, R10 ;  /* 0x00000020230a7225 */ /* 0x000fc800078e000a */
[----:B------:R-:W-:Y:S01]  /*33a0*/  IMAD R31, R35, R33, R12 ;  /* 0x00000021231f7224 */ /* 0x000fe200078e020c */
[----:B------:R-:W-:Y:S02]  /*33b0*/  LEA R13, P0, R32, R10, 0x3 ;  /* 0x0000000a200d7211 */ /* 0x000fe400078018ff */
[----:B------:R-:W-:Y:S01]  /*33c0*/  IADD3 R12, P1, R10, UR6, RZ ;  /* 0x000000060a0c7c10 */ /* 0x000fe2000ff3e0ff */
[----:B------:R-:W-:Y:S01]  /*33d0*/  IMAD.IADD R31, R11, 0x1, R31 ;  /* 0x000000010b1f7824 */ /* 0x000fe200078e021f */
[----:B------:R-:W-:-:S04]  /*33e0*/  IADD3 R10, P3, R13, UR6, RZ ;  /* 0x000000060d0a7c10 */ /* 0x000fc8000ff7e0ff */
[----:B------:R-:W-:Y:S02]  /*33f0*/  LEA.HI.X R11, R32, R31, R33, 0x3, P0 ;  /* 0x0000001f200b7211 */ /* 0x000fe400000f1c21 */
[----:B---3-5:R-:W-:Y:S02]  /*3400*/  FSETP.NEU.AND P0, PT, R9, RZ, PT ;  /* 0x000000ff0900720b */ /* 0x028fe40003f0d000 */
[----:B------:R-:W-:Y:S02]  /*3410*/  IADD3.X R13, R31, UR7, RZ, P1, !PT ;  /* 0x000000071f0d7c10 */ /* 0x000fe40008ffe4ff */
[----:B------:R-:W-:-:S09]  /*3420*/  IADD3.X R11, R11, UR7, RZ, P3, !PT ;  /* 0x000000070b0b7c10 */ /* 0x000fd20009ffe4ff */
[----:B------:R-:W-:Y:S05]  /*3430*/  @!P0 BRA `(.L_x_38) ;  /* 0x00000034005c8947 */ /* 0x000fea0003800000 */
[----:B------:R-:W-:Y:S01]  /*3440*/  ULDC.64 UR6, c[0x0][0x5b8] ;  /* 0x00016e0000067ab9 */ /* 0x000fe20000000a00 */
[----:B------:R-:W-:Y:S01]  /*3450*/  ISETP.GE.AND P0, PT, R36, 0x1, PT ;  /* 0x000000012400780c */ /* 0x000fe20003f06270 */
[----:B------:R-:W-:Y:S01]  /*3460*/  IMAD R32, R34, UR6, RZ ;  /* 0x0000000622207c24 */ /* 0x000fe2000f8e02ff */
[----:B------:R-:W-:Y:S01]  /*3470*/  ULDC.64 UR10, c[0x0][0x5a8] ;  /* 0x00016a00000a7ab9 */ /* 0x000fe20000000a00 */
[----:B------:R-:W-:Y:S01]  /*3480*/  IMAD.WIDE.U32 R30, R7, UR6, R24 ;  /* 0x00000006071e7c25 */ /* 0x000fe2000f8e0018 */
[----:B------:R-:W-:Y:S01]  /*3490*/  ISETP.LT.OR P4, PT, R29, 0x1, !P0 ;  /* 0x000000011d00780c */ /* 0x000fe20004781670 */
[----:B------:R-:W-:Y:S02]  /*34a0*/  BSSY B1, `(.L_x_39) ;  /* 0x000000c000017945 */ /* 0x000fe40003800000 */
[----:B------:R-:W-:Y:S01]  /*34b0*/  IMAD R7, R7, UR7, R32 ;  /* 0x0000000707077c24 */ /* 0x000fe2000f8e0220 */
[----:B------:R-:W-:-:S03]  /*34c0*/  ULDC.64 UR6, c[0x0][0x5b0] ;  /* 0x00016c0000067ab9 */ /* 0x000fc60000000a00 */
[----:B------:R-:W-:Y:S02]  /*34d0*/  IMAD.IADD R31, R31, 0x1, R7 ;  /* 0x000000011f1f7824 */ /* 0x000fe400078e0207 */
[----:B------:R-:W-:Y:S02]  /*34e0*/  IMAD R7, R27, UR6, RZ ;  /* 0x000000061b077c24 */ /* 0x000fe4000f8e02ff */
[----:B------:R-:W-:-:S04]  /*34f0*/  IMAD.WIDE.U32 R24, R35, UR6, R30 ;  /* 0x0000000623187c25 */ /* 0x000fc8000f8e001e */
[----:B------:R-:W-:Y:S01]  /*3500*/  IMAD R7, R35, UR7, R7 ;  /* 0x0000000723077c24 */ /* 0x000fe2000f8e0207 */
[----:B------:R-:W-:-:S04]  /*3510*/  IADD3 R24, P1, R24, UR10, RZ ;  /* 0x0000000a18187c10 */ /* 0x000fc8000ff3e0ff */
[--C-:B------:R-:W-:Y:S02]  /*3520*/  IADD3.X R25, R25, UR11, R7.reuse, P1, !PT ;  /* 0x0000000b19197c10 */ /* 0x100fe40008ffe407 */
[----:B------:R-:W-:Y:S01]  /*3530*/  PRMT R7, RZ, 0x7610, R7 ;  /* 0x00007610ff077816 */ /* 0x000fe20000000007 */
[----:B------:R-:W-:Y:S06]  /*3540*/  @P4 BRA `(.L_x_40) ;  /* 0x0000000000044947 */ /* 0x000fec0003800000 */
[----:B------:R0:W5:Y:S02]  /*3550*/  LDG.E.U8 R7, desc[UR16][R24.64] ;  /* 0x0000001018077981 */ /* 0x000164000c1e1100 */
.L_x_40:
[----:B------:R-:W-:Y:S05]  /*3560*/  BSYNC B1 ;  /* 0x0000000000017941 */ /* 0x000fea0003800000 */
.L_x_39:
[----:B-----5:R-:W-:Y:S01]  /*3570*/  LOP3.LUT R7, R7, 0xff, RZ, 0xc0, !PT ;  /* 0x000000ff07077812 */ /* 0x020fe200078ec0ff */
[----:B------:R-:W-:Y:S01]  /*3580*/  BSSY B1, `(.L_x_41) ;  /* 0x000000b000017945 */ /* 0x000fe20003800000 */
[----:B------:R-:W-:Y:S02]  /*3590*/  ISETP.LT.OR P3, PT, R29, 0x2, !P0 ;  /* 0x000000021d00780c */ /* 0x000fe40004761670 */
[----:B------:R-:W-:-:S05]  /*35a0*/  F2FP.F16.E5M2.UNPACK_B R7, R7 ;  /* 0x00000007ff07723e */ /* 0x000fca00020004ff */
[----:B------:R-:W-:Y:S01]  /*35b0*/  HADD2.F32 R32, -RZ, R7.H0_H0 ;  /* 0x20000007ff207230 */ /* 0x000fe20000004100 */
[----:B------:R-:W-:-:S04]  /*35c0*/  PRMT R7, RZ, 0x7610, R7 ;  /* 0x00007610ff077816 */ /* 0x000fc80000000007 */
[----:B------:R-:W-:-:S04]  /*35d0*/  FMUL R32, R32, R9 ;  /* 0x0000000920207220 */ /* 0x000fc80000400000 */
[----:B--2---:R-:W-:-:S05]  /*35e0*/  FFMA R32, R143, R8, R32 ;  /* 0x000000088f207223 */ /* 0x004fca0000000020 */
[----:B------:R-:W-:-:S05]  /*35f0*/  F2FP.SATFINITE.E5M2.F32.PACK_AB_MERGE_C R33, RZ, R32, RZ ;  /* 0x00000020ff21723e */ /* 0x000fca00048060ff */
[----:B------:R1:W-:Y:S01]  /*3600*/  @!P4 STG.E.U8 desc[UR16][R12.64], R33 ;  /* 0x000000210c00c986 */ /* 0x0003e2000c101110 */
[----:B------:R-:W-:Y:S05]  /*3610*/  @P3 BRA `(.L_x_42) ;  /* 0x0000000000043947 */ /* 0x000fea0003800000 */
[----:B------:R2:W5:Y:S02]  /*3620*/  LDG.E.U8 R7, desc[UR16][R24.64+0x1] ;  /* 0x0000011018077981 */ /* 0x000564000c1e1100 */
.L_x_42:
[----:B------:R-:W-:Y:S05]  /*3630*/  BSYNC B1 ;  /* 0x0000000000017941 */ /* 0x000fea0003800000 */
.L_x_41:
[----:B-----5:R-:W-:Y:S01]  /*3640*/  LOP3.LUT R7, R7, 0xff, RZ, 0xc0, !PT ;  /* 0x000000ff07077812 */ /* 0x020fe200078ec0ff */
[----:B------:R-:W-:Y:S01]  /*3650*/  BSSY B1, `(.L_x_43) ;  /* 0x0000013000017945 */ /* 0x000fe20003800000 */
[----:B-1----:R-:W-:Y:S02]  /*3660*/  IADD3 R33, P1, R35, 0x8, RZ ;  /* 0x0000000823217810 */ /* 0x002fe40007f3e0ff */
[----:B------:R-:W-:-:S03]  /*3670*/  F2FP.F16.E5M2.UNPACK_B R7, R7 ;  /* 0x00000007ff07723e */ /* 0x000fc600020004ff */
[----:B------:R-:W-:Y:S01]  /*3680*/  IMAD.X R27, RZ, RZ, R27, P1 ;  /* 0x000000ffff1b7224 */ /* 0x000fe200008e061b */
[----:B------:R-:W-:Y:S01]  /*3690*/  ISETP.GE.AND P1, PT, R36, 0x9, PT ;  /* 0x000000092400780c */ /* 0x000fe20003f26270 */
[----:B------:R-:W-:Y:S02]  /*36a0*/  HADD2.F32 R26, -RZ, R7.H0_H0 ;  /* 0x20000007ff1a7230 */ /* 0x000fe40000004100 */
[----:B------:R-:W-:Y:S01]  /*36b0*/  IMAD.WIDE.U32 R30, R33, UR6, R30 ;  /* 0x00000006211e7c25 */ /* 0x000fe2000f8e001e */
[----:B------:R-:W-:-:S03]  /*36c0*/  ISETP.LT.OR P5, PT, R29, 0x1, !P1 ;  /* 0x000000011d00780c */ /* 0x000fc60004fa1670 */
[----:B------:R-:W-:Y:S01]  /*36d0*/  FMUL R7, R26, R9 ;  /* 0x000000091a077220 */ /* 0x000fe20000400000 */
[----:B------:R-:W-:-:S03]  /*36e0*/  IMAD R26, R27, UR6, RZ ;  /* 0x000000061b1a7c24 */ /* 0x000fc6000f8e02ff */
[----:B------:R-:W-:Y:S01]  /*36f0*/  FFMA R7, R138, R8, R7 ;  /* 0x000000088a077223 */ /* 0x000fe20000000007 */
[----:B------:R-:W-:Y:S01]  /*3700*/  IMAD R33, R33, UR7, R26 ;  /* 0x0000000721217c24 */ /* 0x000fe2000f8e021a */
[----:B------:R-:W-:-:S03]  /*3710*/  IADD3 R26, P4, R30, UR10, RZ ;  /* 0x0000000a1e1a7c10 */ /* 0x000fc6000ff9e0ff */
[----:B------:R-:W-:Y:S02]  /*3720*/  F2FP.SATFINITE.E5M2.F32.PACK_AB_MERGE_C R35, RZ, R7, RZ ;  /* 0x00000007ff23723e */ /* 0x000fe400048060ff */
[----:B------:R-:W-:Y:S02]  /*3730*/  IADD3.X R27, R31, UR11, R33, P4, !PT ;  /* 0x0000000b1f1b7c10 */ /* 0x000fe4000a7fe421 */
[----:B------:R-:W-:Y:S01]  /*3740*/  PRMT R7, RZ, 0x7610, R7 ;  /* 0x00007610ff077816 */ /* 0x000fe20000000007 */
[----:B------:R1:W-:Y:S01]  /*3750*/  @!P3 STG.E.U8 desc[UR16][R12.64+0x1], R35 ;  /* 0x000001230c00b986 */ /* 0x0003e2000c101110 */
[----:B------:R-:W-:Y:S05]  /*3760*/  @P5 BRA `(.L_x_44) ;  /* 0x0000000000045947 */ /* 0x000fea0003800000 */
[----:B------:R3:W5:Y:S02]  /*3770*/  LDG.E.U8 R7, desc[UR16][R26.64] ;  /* 0x000000101a077981 */ /* 0x000764000c1e1100 */
.L_x_44:
[----:B------:R-:W-:Y:S05]  /*3780*/  BSYNC B1 ;  /* 0x0000000000017941 */ /* 0x000fea0003800000 */
.L_x_43:
[----:B-----5:R-:W-:Y:S01]  /*3790*/  LOP3.LUT R7, R7, 0xff, RZ, 0xc0, !PT ;  /* 0x000000ff07077812 */ /* 0x020fe200078ec0ff */
[----:B------:R-:W-:Y:S01]  /*37a0*/  BSSY B1, `(.L_x_45) ;  /* 0x000000b000017945 */ /* 0x000fe20003800000 */
[----:B------:R-:W-:Y:S02]  /*37b0*/  ISETP.LT.OR P3, PT, R29, 0x2, !P1 ;  /* 0x000000021d00780c */ /* 0x000fe40004f61670 */
[----:B------:R-:W-:-:S05]  /*37c0*/  F2FP.F16.E5M2.UNPACK_B R7, R7 ;  /* 0x00000007ff07723e */ /* 0x000fca00020004ff */
[----:B------:R-:W-:Y:S01]  /*37d0*/  HADD2.F32 R30, -RZ, R7.H0_H0 ;  /* 0x20000007ff1e7230 */ /* 0x000fe20000004100 */
[----:B------:R-:W-:-:S04]  /*37e0*/  PRMT R7, RZ, 0x7610, R7 ;  /* 0x00007610ff077816 */ /* 0x000fc80000000007 */
[----:B------:R-:W-:-:S04]  /*37f0*/  FMUL R30, R30, R9 ;  /* 0x000000091e1e7220 */ /* 0x000fc80000400000 */
[----:B------:R-:W-:-:S05]  /*3800*/  FFMA R30, R141, R8, R30 ;  /* 0x000000088d1e7223 */ /* 0x000fca000000001e */
[----:B------:R-:W-:-:S05]  /*3810*/  F2FP.SATFINITE.E5M2.F32.PACK_AB_MERGE_C R31, RZ, R30, RZ ;  /* 0x0000001eff1f723e */ /* 0x000fca00048060ff */
[----:B------:R4:W-:Y:S01]  /*3820*/  @!P5 STG.E.U8 desc[UR16][R10.64], R31 ;  /* 0x0000001f0a00d986 */ /* 0x0009e2000c101110 */
[----:B------:R-:W-:Y:S05]  /*3830*/  @P3 BRA `(.L_x_46) ;  /* 0x0000000000043947 */ /* 0x000fea0003800000 */
[----:B------:R0:W5:Y:S02]  /*3840*/  LDG.E.U8 R7, desc[UR16][R26.64+0x1] ;  /* 0x000001101a077981 */ /* 0x000164000c1e1100 */
.L_x_46:
[----:B------:R-:W-:Y:S05]  /*3850*/  BSYNC B1 ;  /* 0x0000000000017941 */ /* 0x000fea0003800000 */
.L_x_45:
[----:B-----5:R-:W-:Y:S01]  /*3860*/  LOP3.LUT R7, R7, 0xff, RZ, 0xc0, !PT ;  /* 0x000000ff07077812 */ /* 0x020fe200078ec0ff */
[----:B------:R-:W-:Y:S01]  /*3870*/  BSSY B1, `(.L_x_47) ;  /* 0x000000b000017945 */ /* 0x000fe20003800000 */
[----:B------:R-:W-:Y:S02]  /*3880*/  ISETP.LT.OR P4, PT, R29, 0x9, !P0 ;  /* 0x000000091d00780c */ /* 0x000fe40004781670 */
[----:B------:R-:W-:-:S05]  /*3890*/  F2FP.F16.E5M2.UNPACK_B R7, R7 ;  /* 0x00000007ff07723e */ /* 0x000fca00020004ff */
[----:B------:R-:W-:-:S05]  /*38a0*/  HADD2.F32 R30, -RZ, R7.H0_H0 ;  /* 0x20000007ff1e7230 */ /* 0x000fca0000004100 */
[----:B------:R-:W-:-:S04]  /*38b0*/  FMUL R7, R30, R9 ;  /* 0x000000091e077220 */ /* 0x000fc80000400000 */
[----:B------:R-:W-:-:S05]  /*38c0*/  FFMA R7, R136, R8, R7 ;  /* 0x0000000888077223 */ /* 0x000fca0000000007 */
[----:B----4-:R-:W-:Y:S02]  /*38d0*/  F2FP.SATFINITE.E5M2.F32.PACK_AB_MERGE_C R31, RZ, R7, RZ ;  /* 0x00000007ff1f723e */ /* 0x010fe400048060ff */
[----:B------:R-:W-:-:S03]  /*38e0*/  PRMT R7, RZ, 0x7610, R7 ;  /* 0x00007610ff077816 */ /* 0x000fc60000000007 */
[----:B------:R4:W-:Y:S01]  /*38f0*/  @!P3 STG.E.U8 desc[UR16][R10.64+0x1], R31 ;  /* 0x0000011f0a00b986 */ /* 0x0009e2000c101110 */
[----:B------:R-:W-:Y:S05]  /*3900*/  @P4 BRA `(.L_x_48) ;  /* 0x0000000000044947 */ /* 0x000fea0003800000 */
[----:B------:R0:W5:Y:S02]  /*3910*/  LDG.E.U8 R7, desc[UR16][R24.64+0x8] ;  /* 0x0000081018077981 */ /* 0x000164000c1e1100 */
.L_x_48:
[----:B------:R-:W-:Y:S05]  /*3920*/  BSYNC B1 ;  /* 0x0000000000017941 */ /* 0x000fea0003800000 */
.L_x_47:
        /* <DEDUP_REMOVED lines=8> */
[----:B----4-:R-:W-:-:S05]  /*39b0*/  F2FP.SATFINITE.E5M2.F32.PACK_AB_MERGE_C R31, RZ, R30, RZ ;  /* 0x0000001eff1f723e */ /* 0x010fca00048060ff */
[----:B------:R4:W-:Y:S01]  /*39c0*/  @!P4 STG.E.U8 desc[UR16][R12.64+0x8], R31 ;  /* 0x0000081f0c00c986 */ /* 0x0009e2000c101110 */
[----:B------:R-:W-:Y:S05]  /*39d0*/  @P3 BRA `(.L_x_50) ;  /* 0x0000000000043947 */ /* 0x000fea0003800000 */
[----:B------:R0:W5:Y:S02]  /*39e0*/  LDG.E.U8 R7, desc[UR16][R24.64+0x9] ;  /* 0x0000091018077981 */ /* 0x000164000c1e1100 */
.L_x_50:
[----:B------:R-:W-:Y:S05]  /*39f0*/  BSYNC B1 ;  /* 0x0000000000017941 */ /* 0x000fea0003800000 */
.L_x_49:
        /* <DEDUP_REMOVED lines=12> */
.L_x_52:
[----:B------:R-:W-:Y:S05]  /*3ac0*/  BSYNC B1 ;  /* 0x0000000000017941 */ /* 0x000fea0003800000 */
.L_x_51:
        /* <DEDUP_REMOVED lines=12> */
.L_x_54:
[----:B------:R-:W-:Y:S05]  /*3b90*/  BSYNC B1 ;  /* 0x0000000000017941 */ /* 0x000fea0003800000 */
.L_x_53:
        /* <DEDUP_REMOVED lines=12> */
.L_x_56:
[----:B------:R-:W-:Y:S05]  /*3c60*/  BSYNC B1 ;  /* 0x0000000000017941 */ /* 0x000fea0003800000 */
.L_x_55:
        /* <DEDUP_REMOVED lines=12> */
.L_x_58:
[----:B------:R-:W-:Y:S05]  /*3d30*/  BSYNC B1 ;  /* 0x0000000000017941 */ /* 0x000fea0003800000 */
.L_x_57:
        /* <DEDUP_REMOVED lines=12> */
.L_x_60:
[----:B------:R-:W-:Y:S05]  /*3e00*/  BSYNC B1 ;  /* 0x0000000000017941 */ /* 0x000fea0003800000 */
.L_x_59:
        /* <DEDUP_REMOVED lines=12> */
.L_x_62:
[----:B------:R-:W-:Y:S05]  /*3ed0*/  BSYNC B1 ;  /* 0x0000000000017941 */ /* 0x000fea0003800000 */
.L_x_61:
        /* <DEDUP_REMOVED lines=12> */
.L_x_64:
[----:B------:R-:W-:Y:S05]  /*3fa0*/  BSYNC B1 ;  /* 0x0000000000017941 */ /* 0x000fea0003800000 */
.L_x_63:
        /* <DEDUP_REMOVED lines=12> */
.L_x_66:
[----:B------:R-:W-:Y:S05]  /*4070*/  BSYNC B1 ;  /* 0x0000000000017941 */ /* 0x000fea0003800000 */
.L_x_65:
        /* <DEDUP_REMOVED lines=12> */
.L_x_68:
[----:B------:R-:W-:Y:S05]  /*4140*/  BSYNC B1 ;  /* 0x0000000000017941 */ /* 0x000fea0003800000 */
.L_x_67:
        /* <DEDUP_REMOVED lines=12> */
.L_x_70:
[----:B------:R-:W-:Y:S05]  /*4210*/  BSYNC B1 ;  /* 0x0000000000017941 */ /* 0x000fea0003800000 */
.L_x_69:
        /* <DEDUP_REMOVED lines=12> */
.L_x_72:
[----:B------:R-:W-:Y:S05]  /*42e0*/  BSYNC B1 ;  /* 0x0000000000017941 */ /* 0x000fea0003800000 */
.L_x_71:
        /* <DEDUP_REMOVED lines=12> */
.L_x_74:
[----:B------:R-:W-:Y:S05]  /*43b0*/  BSYNC B1 ;  /* 0x0000000000017941 */ /* 0x000fea0003800000 */
.L_x_73:
        /* <DEDUP_REMOVED lines=12> */
.L_x_76:
[----:B------:R-:W-:Y:S05]  /*4480*/  BSYNC B1 ;  /* 0x0000000000017941 */ /* 0x000fea0003800000 */
.L_x_75:
        /* <DEDUP_REMOVED lines=12> */
.L_x_78:
[----:B------:R-:W-:Y:S05]  /*4550*/  BSYNC B1 ;  /* 0x0000000000017941 */ /* 0x000fea0003800000 */
.L_x_77:
        /* <DEDUP_REMOVED lines=12> */
.L_x_80:
[----:B------:R-:W-:Y:S05]  /*4620*/  BSYNC B1 ;  /* 0x0000000000017941 */ /* 0x000fea0003800000 */
.L_x_79:
        /* <DEDUP_REMOVED lines=12> */
.L_x_82:
[----:B------:R-:W-:Y:S05]  /*46f0*/  BSYNC B1 ;  /* 0x0000000000017941 */ /* 0x000fea0003800000 */
.L_x_81:
        /* <DEDUP_REMOVED lines=12> */
.L_x_84:
[----:B------:R-:W-:Y:S05]  /*47c0*/  BSYNC B1 ;  /* 0x0000000000017941 */ /* 0x000fea0003800000 */
.L_x_83:
        /* <DEDUP_REMOVED lines=12> */
.L_x_86:
[----:B------:R-:W-:Y:S05]  /*4890*/  BSYNC B1 ;  /* 0x0000000000017941 */ /* 0x000fea0003800000 */
.L_x_85:
        /* <DEDUP_REMOVED lines=12> */
.L_x_88:
[----:B------:R-:W-:Y:S05]  /*4960*/  BSYNC B1 ;  /* 0x0000000000017941 */ /* 0x000fea0003800000 */
.L_x_87:
        /* <DEDUP_REMOVED lines=12> */
.L_x_90:
[----:B------:R-:W-:Y:S05]  /*4a30*/  BSYNC B1 ;  /* 0x0000000000017941 */ /* 0x000fea0003800000 */
.L_x_89:
        /* <DEDUP_REMOVED lines=12> */
.L_x_92:
[----:B------:R-:W-:Y:S05]  /*4b00*/  BSYNC B1 ;  /* 0x0000000000017941 */ /* 0x000fea0003800000 */
.L_x_91:
        /* <DEDUP_REMOVED lines=12> */
.L_x_94:
[----:B------:R-:W-:Y:S05]  /*4bd0*/  BSYNC B1 ;  /* 0x0000000000017941 */ /* 0x000fea0003800000 */
.L_x_93:
        /* <DEDUP_REMOVED lines=12> */
.L_x_96:
[----:B------:R-:W-:Y:S05]  /*4ca0*/  BSYNC B1 ;  /* 0x0000000000017941 */ /* 0x000fea0003800000 */
.L_x_95:
        /* <DEDUP_REMOVED lines=12> */
.L_x_98:
[----:B------:R-:W-:Y:S05]  /*4d70*/  BSYNC B1 ;  /* 0x0000000000017941 */ /* 0x000fea0003800000 */
.L_x_97:
        /* <DEDUP_REMOVED lines=12> */
.L_x_100:
[----:B------:R-:W-:Y:S05]  /*4e40*/  BSYNC B1 ;  /* 0x0000000000017941 */ /* 0x000fea0003800000 */
.L_x_99:
        /* <DEDUP_REMOVED lines=12> */
.L_x_102:
[----:B------:R-:W-:Y:S05]  /*4f10*/  BSYNC B1 ;  /* 0x0000000000017941 */ /* 0x000fea0003800000 */
.L_x_101:
        /* <DEDUP_REMOVED lines=12> */
.L_x_104:
[----:B------:R-:W-:Y:S05]  /*4fe0*/  BSYNC B1 ;  /* 0x0000000000017941 */ /* 0x000fea0003800000 */
.L_x_103:
        /* <DEDUP_REMOVED lines=12> */
.L_x_106:
[----:B------:R-:W-:Y:S05]  /*50b0*/  BSYNC B1 ;  /* 0x0000000000017941 */ /* 0x000fea0003800000 */
.L_x_105:
        /* <DEDUP_REMOVED lines=12> */
.L_x_108:
[----:B------:R-:W-:Y:S05]  /*5180*/  BSYNC B1 ;  /* 0x0000000000017941 */ /* 0x000fea0003800000 */
.L_x_107:
        /* <DEDUP_REMOVED lines=12> */
.L_x_110:
[----:B------:R-:W-:Y:S05]  /*5250*/  BSYNC B1 ;  /* 0x0000000000017941 */ /* 0x000fea0003800000 */
.L_x_109:
        /* <DEDUP_REMOVED lines=12> */
.L_x_112:
[----:B------:R-:W-:Y:S05]  /*5320*/  BSYNC B1 ;  /* 0x0000000000017941 */ /* 0x000fea0003800000 */
.L_x_111:
        /* <DEDUP_REMOVED lines=12> */
.L_x_114:
[----:B------:R-:W-:Y:S05]  /*53f0*/  BSYNC B1 ;  /* 0x0000000000017941 */ /* 0x000fea0003800000 */
.L_x_113:
        /* <DEDUP_REMOVED lines=12> */
.L_x_116:
[----:B------:R-:W-:Y:S05]  /*54c0*/  BSYNC B1 ;  /* 0x0000000000017941 */ /* 0x000fea0003800000 */
.L_x_115:
        /* <DEDUP_REMOVED lines=12> */
.L_x_118:
[----:B------:R-:W-:Y:S05]  /*5590*/  BSYNC B1 ;  /* 0x0000000000017941 */ /* 0x000fea0003800000 */
.L_x_117:
        /* <DEDUP_REMOVED lines=12> */
.L_x_120:
[----:B------:R-:W-:Y:S05]  /*5660*/  BSYNC B1 ;  /* 0x0000000000017941 */ /* 0x000fea0003800000 */
.L_x_119:
        /* <DEDUP_REMOVED lines=12> */
.L_x_122:
[----:B------:R-:W-:Y:S05]  /*5730*/  BSYNC B1 ;  /* 0x0000000000017941 */ /* 0x000fea0003800000 */
.L_x_121:
        /* <DEDUP_REMOVED lines=12> */
.L_x_124:
[----:B------:R-:W-:Y:S05]  /*5800*/  BSYNC B1 ;  /* 0x0000000000017941 */ /* 0x000fea0003800000 */
.L_x_123:
        /* <DEDUP_REMOVED lines=12> */
.L_x_126:
[----:B------:R-:W-:Y:S05]  /*58d0*/  BSYNC B1 ;  /* 0x0000000000017941 */ /* 0x000fea0003800000 */
.L_x_125:
        /* <DEDUP_REMOVED lines=12> */
.L_x_128:
[----:B------:R-:W-:Y:S05]  /*59a0*/  BSYNC B1 ;  /* 0x0000000000017941 */ /* 0x000fea0003800000 */
.L_x_127:
        /* <DEDUP_REMOVED lines=12> */
.L_x_130:
[----:B------:R-:W-:Y:S05]  /*5a70*/  BSYNC B1 ;  /* 0x0000000000017941 */ /* 0x000fea0003800000 */
.L_x_129:
        /* <DEDUP_REMOVED lines=12> */
.L_x_132:
[----:B------:R-:W-:Y:S05]  /*5b40*/  BSYNC B1 ;  /* 0x0000000000017941 */ /* 0x000fea0003800000 */
.L_x_131:
        /* <DEDUP_REMOVED lines=12> */
.L_x_134:
[----:B------:R-:W-:Y:S05]  /*5c10*/  BSYNC B1 ;  /* 0x0000000000017941 */ /* 0x000fea0003800000 */
.L_x_133:
        /* <DEDUP_REMOVED lines=12> */
.L_x_136:
[----:B------:R-:W-:Y:S05]  /*5ce0*/  BSYNC B1 ;  /* 0x0000000000017941 */ /* 0x000fea0003800000 */
.L_x_135:
        /* <DEDUP_REMOVED lines=12> */
.L_x_138:
[----:B------:R-:W-:Y:S05]  /*5db0*/  BSYNC B1 ;  /* 0x0000000000017941 */ /* 0x000fea0003800000 */
.L_x_137:
        /* <DEDUP_REMOVED lines=12> */
.L_x_140:
[----:B------:R-:W-:Y:S05]  /*5e80*/  BSYNC B1 ;  /* 0x0000000000017941 */ /* 0x000fea0003800000 */
.L_x_139:
        /* <DEDUP_REMOVED lines=12> */
.L_x_142:
[----:B------:R-:W-:Y:S05]  /*5f50*/  BSYNC B1 ;  /* 0x0000000000017941 */ /* 0x000fea0003800000 */
.L_x_141:
        /* <DEDUP_REMOVED lines=12> */
.L_x_144:
[----:B------:R-:W-:Y:S05]  /*6020*/  BSYNC B1 ;  /* 0x0000000000017941 */ /* 0x000fea0003800000 */
.L_x_143:
        /* <DEDUP_REMOVED lines=12> */
.L_x_146:
[----:B------:R-:W-:Y:S05]  /*60f0*/  BSYNC B1 ;  /* 0x0000000000017941 */ /* 0x000fea0003800000 */
.L_x_145:
        /* <DEDUP_REMOVED lines=12> */
.L_x_148:
[----:B------:R-:W-:Y:S05]  /*61c0*/  BSYNC B1 ;  /* 0x0000000000017941 */ /* 0x000fea0003800000 */
.L_x_147:
        /* <DEDUP_REMOVED lines=12> */
.L_x_150:
[----:B------:R-:W-:Y:S05]  /*6290*/  BSYNC B1 ;  /* 0x0000000000017941 */ /* 0x000fea0003800000 */
.L_x_149:
        /* <DEDUP_REMOVED lines=12> */
.L_x_152:
[----:B------:R-:W-:Y:S05]  /*6360*/  BSYNC B1 ;  /* 0x0000000000017941 */ /* 0x000fea0003800000 */
.L_x_151:
        /* <DEDUP_REMOVED lines=12> */
.L_x_154:
[----:B------:R-:W-:Y:S05]  /*6430*/  BSYNC B1 ;  /* 0x0000000000017941 */ /* 0x000fea0003800000 */
.L_x_153:
        /* <DEDUP_REMOVED lines=12> */
.L_x_156:
[----:B------:R-:W-:Y:S05]  /*6500*/  BSYNC B1 ;  /* 0x0000000000017941 */ /* 0x000fea0003800000 */
.L_x_155:
        /* <DEDUP_REMOVED lines=8> */
[----:B0-----:R-:W-:-:S05]  /*6590*/  F2FP.SATFINITE.E5M2.F32.PACK_AB_MERGE_C R19, RZ, R20, RZ ;  /* 0x00000014ff13723e */ /* 0x001fca00048060ff */
[----:B------:R0:W-:Y:S01]  /*65a0*/  @!P4 STG.E.U8 desc[UR16][R10.64+0x70], R19 ;  /* 0x000070130a00c986 */ /* 0x0001e2000c101110 */
[----:B------:R-:W-:Y:S05]  /*65b0*/  @P3 BRA `(.L_x_158) ;  /* 0x0000000000043947 */ /* 0x000fea0003800000 */
[----:B------:R0:W5:Y:S02]  /*65c0*/  LDG.E.U8 R7, desc[UR16][R26.64+0x71] ;  /* 0x000071101a077981 */ /* 0x000164000c1e1100 */
.L_x_158:
[----:B------:R-:W-:Y:S05]  /*65d0*/  BSYNC B1 ;  /* 0x0000000000017941 */ /* 0x000fea0003800000 */
.L_x_157:
[----:B-----5:R-:W-:Y:S01]  /*65e0*/  LOP3.LUT R7, R7, 0xff, RZ, 0xc0, !PT ;  /* 0x000000ff07077812 */ /* 0x020fe200078ec0ff */
[----:B------:R-:W-:Y:S01]  /*65f0*/  BSSY B1, `(.L_x_159) ;  /* 0x000000b000017945 */ /* 0x000fe20003800000 */
[----:B------:R-:W-:Y:S02]  /*6600*/  ISETP.LT.OR P4, PT, R29, 0x79, !P0 ;  /* 0x000000791d00780c */ /* 0x000fe40004781670 */
[----:B------:R-:W-:-:S05]  /*6610*/  F2FP.F16.E5M2.UNPACK_B R7, R7 ;  /* 0x00000007ff07723e */ /* 0x000fca00020004ff */
[----:B------:R-:W-:-:S05]  /*6620*/  HADD2.F32 R20, -RZ, R7.H0_H0 ;  /* 0x20000007ff147230 */ /* 0x000fca0000004100 */
[----:B------:R-:W-:-:S04]  /*6630*/  FMUL R7, R20, R9 ;  /* 0x0000000914077220 */ /* 0x000fc80000400000 */
[----:B------:R-:W-:-:S05]  /*6640*/  FFMA R7, R18, R8, R7 ;  /* 0x0000000812077223 */ /* 0x000fca0000000007 */
[----:B0-----:R-:W-:Y:S02]  /*6650*/  F2FP.SATFINITE.E5M2.F32.PACK_AB_MERGE_C R19, RZ, R7, RZ ;  /* 0x00000007ff13723e */ /* 0x001fe400048060ff */
[----:B------:R-:W-:-:S03]  /*6660*/  PRMT R7, RZ, 0x7610, R7 ;  /* 0x00007610ff077816 */ /* 0x000fc60000000007 */
[----:B------:R0:W-:Y:S01]  /*6670*/  @!P3 STG.E.U8 desc[UR16][R10.64+0x71], R19 ;  /* 0x000071130a00b986 */ /* 0x0001e2000c101110 */
[----:B------:R-:W-:Y:S05]  /*6680*/  @P4 BRA `(.L_x_160) ;  /* 0x0000000000044947 */ /* 0x000fea0003800000 */
[----:B------:R0:W5:Y:S02]  /*6690*/  LDG.E.U8 R7, desc[UR16][R24.64+0x78] ;  /* 0x0000781018077981 */ /* 0x000164000c1e1100 */
.L_x_160:
[----:B------:R-:W-:Y:S05]  /*66a0*/  BSYNC B1 ;  /* 0x0000000000017941 */ /* 0x000fea0003800000 */
.L_x_159:
        /* <DEDUP_REMOVED lines=12> */
.L_x_162:
[----:B------:R-:W-:Y:S05]  /*6770*/  BSYNC B1 ;  /* 0x0000000000017941 */ /* 0x000fea0003800000 */
.L_x_161:
        /* <DEDUP_REMOVED lines=12> */
.L_x_164:
[----:B------:R-:W-:Y:S05]  /*6840*/  BSYNC B1 ;  /* 0x0000000000017941 */ /* 0x000fea0003800000 */
.L_x_163:
[----:B-----5:R-:W-:Y:S01]  /*6850*/  LOP3.LUT R7, R7, 0xff, RZ, 0xc0, !PT ;  /* 0x000000ff07077812 */ /* 0x020fe200078ec0ff */
[----:B------:R-:W-:Y:S01]  /*6860*/  BSSY B1, `(.L_x_165) ;  /* 0x000000b000017945 */ /* 0x000fe20003800000 */
[----:B------:R-:W-:Y:S02]  /*6870*/  ISETP.LT.OR P1, PT, R29, 0x7a, !P1 ;  /* 0x0000007a1d00780c */ /* 0x000fe40004f21670 */
[----:B------:R-:W-:-:S05]  /*6880*/  F2FP.F16.E5M2.UNPACK_B R7, R7 ;  /* 0x00000007ff07723e */ /* 0x000fca00020004ff */
[----:B01----:R-:W-:Y:S01]  /*6890*/  HADD2.F32 R12, -RZ, R7.H0_H0 ;  /* 0x20000007ff0c7230 */ /* 0x003fe20000004100 */
[----:B------:R-:W-:-:S04]  /*68a0*/  PRMT R7, RZ, 0x7610, R7 ;  /* 0x00007610ff077816 */ /* 0x000fc80000000007 */
[----:B------:R-:W-:-:S04]  /*68b0*/  FMUL R12, R12, R9 ;  /* 0x000000090c0c7220 */ /* 0x000fc80000400000 */
[----:B------:R-:W-:-:S05]  /*68c0*/  FFMA R12, R17, R8, R12 ;  /* 0x00000008110c7223 */ /* 0x000fca000000000c */
[----:B------:R-:W-:-:S05]  /*68d0*/  F2FP.SATFINITE.E5M2.F32.PACK_AB_MERGE_C R13, RZ, R12, RZ ;  /* 0x0000000cff0d723e */ /* 0x000fca00048060ff */
[----:B------:R0:W-:Y:S01]  /*68e0*/  @!P3 STG.E.U8 desc[UR16][R10.64+0x78], R13 ;  /* 0x0000780d0a00b986 */ /* 0x0001e2000c101110 */
[----:B------:R-:W-:Y:S05]  /*68f0*/  @P1 BRA `(.L_x_166) ;  /* 0x0000000000041947 */ /* 0x000fea0003800000 */
[----:B------:R1:W5:Y:S02]  /*6900*/  LDG.E.U8 R7, desc[UR16][R26.64+0x79] ;  /* 0x000079101a077981 */ /* 0x000364000c1e1100 */
.L_x_166:
[----:B------:R-:W-:Y:S05]  /*6910*/  BSYNC B1 ;  /* 0x0000000000017941 */ /* 0x000fea0003800000 */
.L_x_165:
[----:B------:R-:W-:Y:S05]  /*6920*/  @P1 BRA `(.L_x_167) ;  /* 0x0000001000281947 */ /* 0x000fea0003800000 */
[----:B-----5:R-:W-:-:S04]  /*6930*/  LOP3.LUT R7, R7, 0xff, RZ, 0xc0, !PT ;  /* 0x000000ff07077812 */ /* 0x020fc800078ec0ff */
[----:B------:R-:W-:-:S05]  /*6940*/  F2FP.F16.E5M2.UNPACK_B R7, R7 ;  /* 0x00000007ff07723e */ /* 0x000fca00020004ff */
[----:B------:R-:W-:-:S05]  /*6950*/  HADD2.F32 R12, -RZ, R7.H0_H0 ;  /* 0x20000007ff0c7230 */ /* 0x000fca0000004100 */
[----:B------:R-:W-:-:S04]  /*6960*/  FMUL R7, R12, R9 ;  /* 0x000000090c077220 */ /* 0x000fc80000400000 */
[----:B------:R-:W-:-:S05]  /*6970*/  FFMA R7, R16, R8, R7 ;  /* 0x0000000810077223 */ /* 0x000fca0000000007 */
[----:B------:R-:W-:-:S05]  /*6980*/  F2FP.SATFINITE.E5M2.F32.PACK_AB_MERGE_C R7, RZ, R7, RZ ;  /* 0x00000007ff07723e */ /* 0x000fca00048060ff */
[----:B------:R0:W-:Y:S01]  /*6990*/  STG.E.U8 desc[UR16][R10.64+0x79], R7 ;  /* 0x000079070a007986 */ /* 0x0001e2000c101110 */
[----:B------:R-:W-:Y:S05]  /*69a0*/  BRA `(.L_x_167) ;  /* 0x0000001000087947 */ /* 0x000fea0003800000 */
.L_x_38:
[----:B------:R-:W-:Y:S01]  /*69b0*/  ISETP.GE.AND P1, PT, R36, 0x1, PT ;  /* 0x000000012400780c */ /* 0x000fe20003f26270 */
[-C--:B--2---:R-:W-:Y:S01]  /*69c0*/  FMUL R143, R143, R8.reuse ;  /* 0x000000088f8f7220 */ /* 0x084fe20000400000 */
[-C--:B------:R-:W-:Y:S01]  /*69d0*/  FMUL R138, R138, R8.reuse ;  /* 0x000000088a8a7220 */ /* 0x080fe20000400000 */
[----:B------:R-:W-:Y:S01]  /*69e0*/  ISETP.GE.AND P0, PT, R36, 0x9, PT ;  /* 0x000000092400780c */ /* 0x000fe20003f06270 */
[-C--:B------:R-:W-:Y:S01]  /*69f0*/  FMUL R141, R141, R8.reuse ;  /* 0x000000088d8d7220 */ /* 0x080fe20000400000 */
[C---:B------:R-:W-:Y:S01]  /*6a00*/  ISETP.LT.OR P4, PT, R29.reuse, 0x1, !P1 ;  /* 0x000000011d00780c */ /* 0x040fe20004f81670 */
[-C--:B------:R-:W-:Y:S01]  /*6a10*/  FMUL R136, R136, R8.reuse ;  /* 0x0000000888887220 */ /* 0x080fe20000400000 */
[----:B------:R-:W-:Y:S01]  /*6a20*/  ISETP.LT.OR P5, PT, R29, 0x2, !P1 ;  /* 0x000000021d00780c */ /* 0x000fe20004fa1670 */
[-C--:B------:R-:W-:Y:S01]  /*6a30*/  FMUL R139, R139, R8.reuse ;  /* 0x000000088b8b7220 */ /* 0x080fe20000400000 */
[----:B------:R-:W-:Y:S01]  /*6a40*/  F2FP.SATFINITE.E5M2.F32.PACK_AB_MERGE_C R143, RZ, R143, RZ ;  /* 0x0000008fff8f723e */ /* 0x000fe200048060ff */
[----:B------:R-:W-:Y:S01]  /*6a50*/  FMUL R134, R134, R8 ;  /* 0x0000000886867220 */ /* 0x000fe20000400000 */
[----:B------:R-:W-:Y:S01]  /*6a60*/  F2FP.SATFINITE.E5M2.F32.PACK_AB_MERGE_C R7, RZ, R138, RZ ;  /* 0x0000008aff07723e */ /* 0x000fe200048060ff */
[-C--:B------:R-:W-:Y:S01]  /*6a70*/  FMUL R137, R137, R8.reuse ;  /* 0x0000000889897220 */ /* 0x080fe20000400000 */
[C---:B------:R-:W-:Y:S01]  /*6a80*/  ISETP.LT.OR P3, PT, R29.reuse, 0x1, !P0 ;  /* 0x000000011d00780c */ /* 0x040fe20004761670 */
[-C--:B------:R-:W-:Y:S01]  /*6a90*/  FMUL R132, R132, R8.reuse ;  /* 0x0000000884847220 */ /* 0x080fe20000400000 */
[----:B------:R-:W-:Y:S01]  /*6aa0*/  ISETP.LT.OR P6, PT, R29, 0xa, !P1 ;  /* 0x0000000a1d00780c */ /* 0x000fe20004fc1670 */
[-C--:B------:R-:W-:Y:S01]  /*6ab0*/  FMUL R135, R135, R8.reuse ;  /* 0x0000000887877220 */ /* 0x080fe20000400000 */
[----:B------:R-:W-:Y:S01]  /*6ac0*/  F2FP.SATFINITE.E5M2.F32.PACK_AB_MERGE_C R141, RZ, R141, RZ ;  /* 0x0000008dff8d723e */ /* 0x000fe200048060ff */
[----:B------:R-:W-:Y:S01]  /*6ad0*/  @!P4 STG.E.U8 desc[UR16][R12.64], R143 ;  /* 0x0000008f0c00c986 */ /* 0x000fe2000c101110 */
[C---:B------:R-:W-:Y:S01]  /*6ae0*/  ISETP.LT.OR P4, PT, R29.reuse, 0x2, !P0 ;  /* 0x000000021d00780c */ /* 0x040fe20004781670 */
[----:B------:R-:W-:Y:S01]  /*6af0*/  FMUL R130, R130, R8 ;  /* 0x0000000882827220 */ /* 0x000fe20000400000 */
[----:B------:R-:W-:Y:S01]  /*6b00*/  F2FP.SATFINITE.E5M2.F32.PACK_AB_MERGE_C R25, RZ, R136, RZ ;  /* 0x00000088ff19723e */ /* 0x000fe200048060ff */
[----:B------:R0:W-:Y:S01]  /*6b10*/  @!P5 STG.E.U8 desc[UR16][R12.64+0x1], R7 ;  /* 0x000001070c00d986 */ /* 0x0001e2000c101110 */
[----:B------:R-:W-:Y:S01]  /*6b20*/  ISETP.LT.OR P5, PT, R29, 0x9, !P1 ;  /* 0x000000091d00780c */ /* 0x000fe20004fa1670 */
[-C--:B------:R-:W-:Y:S01]  /*6b30*/  FMUL R133, R133, R8.reuse ;  /* 0x0000000885857220 */ /* 0x080fe20000400000 */
[----:B------:R-:W-:Y:S01]  /*6b40*/  F2FP.SATFINITE.E5M2.F32.PACK_AB_MERGE_C R139, RZ, R139, RZ ;  /* 0x0000008bff8b723e */ /* 0x000fe200048060ff */
[----:B------:R-:W-:Y:S01]  /*6b50*/  @!P3 STG.E.U8 desc[UR16][R10.64], R141 ;  /* 0x0000008d0a00b986 */ /* 0x000fe2000c101110 */
[----:B------:R-:W-:Y:S01]  /*6b60*/  ISETP.LT.OR P3, PT, R29, 0x9, !P0 ;  /* 0x000000091d00780c */ /* 0x000fe20004761670 */
[-C--:B------:R-:W-:Y:S01]  /*6b70*/  FMUL R128, R128, R8.reuse ;  /* 0x0000000880807220 */ /* 0x080fe20000400000 */
[----:B------:R-:W-:Y:S01]  /*6b80*/  F2FP.SATFINITE.E5M2.F32.PACK_AB_MERGE_C R137, RZ, R137, RZ ;  /* 0x00000089ff89723e */ /* 0x000fe200048060ff */
[-C--:B------:R-:W-:Y:S01]  /*6b90*/  FMUL R131, R131, R8.reuse ;  /* 0x0000000883837220 */ /* 0x080fe20000400000 */
[----:B------:R-:W-:Y:S01]  /*6ba0*/  F2FP.SATFINITE.E5M2.F32.PACK_AB_MERGE_C R135, RZ, R135, RZ ;  /* 0x00000087ff87723e */ /* 0x000fe200048060ff */
[----:B------:R1:W-:Y:S01]  /*6bb0*/  @!P4 STG.E.U8 desc[UR16][R10.64+0x1], R25 ;  /* 0x000001190a00c986 */ /* 0x0003e2000c101110 */
[C---:B------:R-:W-:Y:S01]  /*6bc0*/  ISETP.LT.OR P4, PT, R29.reuse, 0xa, !P0 ;  /* 0x0000000a1d00780c */ /* 0x040fe20004781670 */
[----:B------:R-:W-:Y:S01]  /*6bd0*/  FMUL R126, R126, R8 ;  /* 0x000000087e7e7220 */ /* 0x000fe20000400000 */
[----:B0-----:R-:W-:Y:S01]  /*6be0*/  F2FP.SATFINITE.E5M2.F32.PACK_AB_MERGE_C R7, RZ, R134, RZ ;  /* 0x00000086ff07723e */ /* 0x001fe200048060ff */
[----:B------:R-:W-:Y:S01]  /*6bf0*/  @!P5 STG.E.U8 desc[UR16][R12.64+0x8], R139 ;  /* 0x0000088b0c00d986 */ /* 0x000fe2000c101110 */
[----:B------:R-:W-:Y:S01]  /*6c00*/  ISETP.LT.OR P5, PT, R29, 0x11, !P1 ;  /* 0x000000111d00780c */ /* 0x000fe20004fa1670 */
[-C--:B------:R-:W-:Y:S01]  /*6c10*/  FMUL R129, R129, R8.reuse ;  /* 0x0000000881817220 */ /* 0x080fe20000400000 */
[----:B------:R-:W-:Y:S01]  /*6c20*/  F2FP.SATFINITE.E5M2.F32.PACK_AB_MERGE_C R133, RZ, R133, RZ ;  /* 0x00000085ff85723e */ /* 0x000fe200048060ff */
[----:B------:R0:W-:Y:S01]  /*6c30*/  @!P6 STG.E.U8 desc[UR16][R12.64+0x9], R7 ;  /* 0x000009070c00e986 */ /* 0x0001e2000c101110 */
[----:B------:R-:W-:Y:S01]  /*6c40*/  ISETP.LT.OR P6, PT, R29, 0x12, !P1 ;  /* 0x000000121d00780c */ /* 0x000fe20004fc1670 */
[----:B------:R-:W-:Y:S01]  /*6c50*/  FMUL R124, R124, R8 ;  /* 0x000000087c7c7220 */ /* 0x000fe20000400000 */
[----:B------:R-:W-:Y:S01]  /*6c60*/  F2FP.SATFINITE.E5M2.F32.PACK_AB_MERGE_C R131, RZ, R131, RZ ;  /* 0x00000083ff83723e */ /* 0x000fe200048060ff */
[----:B------:R-:W-:Y:S01]  /*6c70*/  @!P3 STG.E.U8 desc[UR16][R10.64+0x8], R137 ;  /* 0x000008890a00b986 */ /* 0x000fe2000c101110 */
[----:B-1----:R-:W-:Y:S01]  /*6c80*/  F2FP.SATFINITE.E5M2.F32.PACK_AB_MERGE_C R25, RZ, R132, RZ ;  /* 0x00000084ff19723e */ /* 0x002fe200048060ff */
[-C--:B------:R-:W-:Y:S01]  /*6c90*/  FMUL R127, R127, R8.reuse ;  /* 0x000000087f7f7220 */ /* 0x080fe20000400000 */
[C---:B------:R-:W-:Y:S01]  /*6ca0*/  ISETP.LT.OR P3, PT, R29.reuse, 0x11, !P0 ;  /* 0x000000111d00780c */ /* 0x040fe20004761670 */
[-C--:B------:R-:W-:Y:S01]  /*6cb0*/  FMUL R122, R122, R8.reuse ;  /* 0x000000087a7a7220 */ /* 0x080fe20000400000 */
[----:B------:R-:W-:Y:S01]  /*6cc0*/  F2FP.SATFINITE.E5M2.F32.PACK_AB_MERGE_C R129, RZ, R129, RZ ;  /* 0x00000081ff81723e */ /* 0x000fe200048060ff */
[----:B------:R1:W-:Y:S01]  /*6cd0*/  @!P4 STG.E.U8 desc[UR16][R10.64+0x9], R25 ;  /* 0x000009190a00c986 */ /* 0x0003e2000c101110 */
[----:B------:R-:W-:Y:S01]  /*6ce0*/  ISETP.LT.OR P4, PT, R29, 0x12, !P0 ;  /* 0x000000121d00780c */ /* 0x000fe20004781670 */
[----:B------:R-:W-:Y:S01]  /*6cf0*/  FMUL R125, R125, R8 ;  /* 0x000000087d7d7220 */ /* 0x000fe20000400000 */
[----:B0-----:R-:W-:Y:S01]  /*6d00*/  F2FP.SATFINITE.E5M2.F32.PACK_AB_MERGE_C R7, RZ, R130, RZ ;  /* 0x00000082ff07723e */ /* 0x001fe200048060ff */
[----:B------:R-:W-:Y:S01]  /*6d10*/  @!P5 STG.E.U8 desc[UR16][R12.64+0x10], R135 ;  /* 0x000010870c00d986 */ /* 0x000fe2000c101110 */
[C---:B------:R-:W-:Y:S01]  /*6d20*/  ISETP.LT.OR P5, PT, R29.reuse, 0x19, !P1 ;  /* 0x000000191d00780c */ /* 0x040fe20004fa1670 */
[-C--:B------:R-:W-:Y:S01]  /*6d30*/  FMUL R120, R120, R8.reuse ;  /* 0x0000000878787220 */ /* 0x080fe20000400000 */
[----:B------:R-:W-:Y:S01]  /*6d40*/  F2FP.SATFINITE.E5M2.F32.PACK_AB_MERGE_C R127, RZ, R127, RZ ;  /* 0x0000007fff7f723e */ /* 0x000fe200048060ff */
[----:B------:R0:W-:Y:S01]  /*6d50*/  @!P6 STG.E.U8 desc[UR16][R12.64+0x11], R7 ;  /* 0x000011070c00e986 */ /* 0x0001e2000c101110 */
[----:B------:R-:W-:Y:S01]  /*6d60*/  ISETP.LT.OR P6, PT, R29, 0x1a, !P1 ;  /* 0x0000001a1d00780c */ /* 0x000fe20004fc1670 */
[-C--:B------:R-:W-:Y:S01]  /*6d70*/  FMUL R123, R123, R8.reuse ;  /* 0x000000087b7b7220 */ /* 0x080fe20000400000 */
[----:B------:R-:W-:Y:S01]  /*6d80*/  FMUL R118, R118, R8 ;  /* 0x0000000876767220 */ /* 0x000fe20000400000 */
[----:B-1----:R-:W-:Y:S01]  /*6d90*/  F2FP.SATFINITE.E5M2.F32.PACK_AB_MERGE_C R25, RZ, R128, RZ ;  /* 0x00000080ff19723e */ /* 0x002fe200048060ff */
[----:B------:R-:W-:Y:S01]  /*6da0*/  @!P3 STG.E.U8 desc[UR16][R10.64+0x10], R133 ;  /* 0x000010850a00b986 */ /* 0x000fe2000c101110 */
[----:B------:R-:W-:Y:S01]  /*6db0*/  ISETP.LT.OR P3, PT, R29, 0x19, !P0 ;  /* 0x000000191d00780c */ /* 0x000fe20004761670 */
        /* <DEDUP_REMOVED lines=35> */
[----:B------:R-:W-:Y:S01]  /*6ff0*/  ISETP.LT.OR P3, PT, R29, 0x29, !P0 ;  /* 0x000000291d00780c */ /* 0x000fe20004761670 */
[-C--:B------:R-:W-:Y:S01]  /*7000*/  FMUL R111, R111, R8.reuse ;  /* 0x000000086f6f7220 */ /* 0x080fe20000400000 */
[-C--:B------:R-:W-:Y:S01]  /*7010*/  FMUL R106, R106, R8.reuse ;  /* 0x000000086a6a7220 */ /* 0x080fe20000400000 */
        /* <DEDUP_REMOVED lines=104> */
[----:B------:R-:W-:-:S02]  /*76a0*/  ISETP.LT.OR P3, PT, R29, 0x59, !P0 ;  /* 0x000000591d00780c */ /* 0x000fc40004761670 */
[----:B------:R-:W-:Y:S01]  /*76b0*/  F2FP.SATFINITE.E5M2.F32.PACK_AB_MERGE_C R21, RZ, R21, RZ ;  /* 0x00000015ff15723e */ /* 0x000fe200048060ff */
[----:B------:R1:W-:Y:S01]  /*76c0*/  @!P4 STG.E.U8 desc[UR16][R10.64+0x51], R25 ;  /* 0x000051190a00c986 */ /* 0x0003e2000c101110 */
[C---:B------:R-:W-:Y:S02]  /*76d0*/  ISETP.LT.OR P4, PT, R29.reuse, 0x5a, !P0 ;  /* 0x0000005a1d00780c */ /* 0x040fe40004781670 */
[----:B0-----:R-:W-:Y:S01]  /*76e0*/  F2FP.SATFINITE.E5M2.F32.PACK_AB_MERGE_C R7, RZ, R94, RZ ;  /* 0x0000005eff07723e */ /* 0x001fe200048060ff */
[----:B------:R-:W-:Y:S01]  /*76f0*/  @!P5 STG.E.U8 desc[UR16][R12.64+0x58], R99 ;  /* 0x000058630c00d986 */ /* 0x000fe2000c101110 */
[C---:B------:R-:W-:Y:S02]  /*7700*/  ISETP.LT.OR P5, PT, R29.reuse, 0x61, !P1 ;  /* 0x000000611d00780c */ /* 0x040fe40004fa1670 */
[----:B------:R-:W-:Y:S01]  /*7710*/  F2FP.SATFINITE.E5M2.F32.PACK_AB_MERGE_C R15, RZ, R15, RZ ;  /* 0x0000000fff0f723e */ /* 0x000fe200048060ff */
[----:B------:R0:W-:Y:S01]  /*7720*/  @!P6 STG.E.U8 desc[UR16][R12.64+0x59], R7 ;  /* 0x000059070c00e986 */ /* 0x0001e2000c101110 */
[----:B------:R-:W-:-:S02]  /*7730*/  ISETP.LT.OR P6, PT, R29, 0x62, !P1 ;  /* 0x000000621d00780c */ /* 0x000fc40004fc1670 */
[----:B------:R-:W-:Y:S01]  /*7740*/  F2FP.SATFINITE.E5M2.F32.PACK_AB_MERGE_C R17, RZ, R17, RZ ;  /* 0x00000011ff11723e */ /* 0x000fe200048060ff */
[----:B------:R-:W-:Y:S01]  /*7750*/  @!P3 STG.E.U8 desc[UR16][R10.64+0x58], R97 ;  /* 0x000058610a00b986 */ /* 0x000fe2000c101110 */
[----:B-1----:R-:W-:Y:S02]  /*7760*/  F2FP.SATFINITE.E5M2.F32.PACK_AB_MERGE_C R25, RZ, R92, RZ ;  /* 0x0000005cff19723e */ /* 0x002fe400048060ff */
[----:B------:R-:W-:-:S03]  /*7770*/  ISETP.LT.OR P3, PT, R29, 0x61, !P0 ;  /* 0x000000611d00780c */ /* 0x000fc60004761670 */
[----:B------:R1:W-:Y:S01]  /*7780*/  @!P4 STG.E.U8 desc[UR16][R10.64+0x59], R25 ;  /* 0x000059190a00c986 */ /* 0x0003e2000c101110 */
[C---:B------:R-:W-:Y:S02]  /*7790*/  ISETP.LT.OR P4, PT, R29.reuse, 0x62, !P0 ;  /* 0x000000621d00780c */ /* 0x040fe40004781670 */
[----:B0-----:R-:W-:Y:S01]  /*77a0*/  F2FP.SATFINITE.E5M2.F32.PACK_AB_MERGE_C R7, RZ, R90, RZ ;  /* 0x0000005aff07723e */ /* 0x001fe200048060ff */
[----:B------:R-:W-:Y:S01]  /*77b0*/  @!P5 STG.E.U8 desc[UR16][R12.64+0x60], R93 ;  /* 0x0000605d0c00d986 */ /* 0x000fe2000c101110 */
[----:B------:R-:W-:-:S03]  /*77c0*/  ISETP.LT.OR P5, PT, R29, 0x69, !P1 ;  /* 0x000000691d00780c */ /* 0x000fc60004fa1670 */
[----:B------:R0:W-:Y:S01]  /*77d0*/  @!P6 STG.E.U8 desc[UR16][R12.64+0x61], R7 ;  /* 0x000061070c00e986 */ /* 0x0001e2000c101110 */
[C---:B------:R-:W-:Y:S02]  /*77e0*/  ISETP.LT.OR P6, PT, R29.reuse, 0x6a, !P1 ;  /* 0x0000006a1d00780c */ /* 0x040fe40004fc1670 */
[----:B-1----:R-:W-:Y:S01]  /*77f0*/  F2FP.SATFINITE.E5M2.F32.PACK_AB_MERGE_C R25, RZ, R88, RZ ;  /* 0x00000058ff19723e */ /* 0x002fe200048060ff */
[----:B------:R-:W-:Y:S01]  /*7800*/  @!P3 STG.E.U8 desc[UR16][R10.64+0x60], R95 ;  /* 0x0000605f0a00b986 */ /* 0x000fe2000c101110 */
        /* <DEDUP_REMOVED lines=11> */
[----:B------:R-:W-:Y:S01]  /*78c0*/  @!P4 STG.E.U8 desc[UR16][R10.64+0x69], R25 ;  /* 0x000069190a00c986 */ /* 0x000fe2000c101110 */
[C---:B------:R-:W-:Y:S02]  /*78d0*/  ISETP.LT.OR P4, PT, R29.reuse, 0x79, !P1 ;  /* 0x000000791d00780c */ /* 0x040fe40004f81670 */
[C---:B------:R-:W-:Y:S01]  /*78e0*/  ISETP.LT.OR P1, PT, R29.reuse, 0x7a, !P1 ;  /* 0x0000007a1d00780c */ /* 0x040fe20004f21670 */
[----:B------:R1:W-:Y:S01]  /*78f0*/  @!P5 STG.E.U8 desc[UR16][R12.64+0x70], R23 ;  /* 0x000070170c00d986 */ /* 0x0003e2000c101110 */
[C---:B------:R-:W-:Y:S02]  /*7900*/  ISETP.LT.OR P5, PT, R29.reuse, 0x72, !P0 ;  /* 0x000000721d00780c */ /* 0x040fe400047a1670 */
[----:B0-----:R-:W-:Y:S01]  /*7910*/  F2FP.SATFINITE.E5M2.F32.PACK_AB_MERGE_C R7, RZ, R18, RZ ;  /* 0x00000012ff07723e */ /* 0x001fe200048060ff */
[----:B------:R0:W-:Y:S01]  /*7920*/  @!P6 STG.E.U8 desc[UR16][R12.64+0x71], R19 ;  /* 0x000071130c00e986 */ /* 0x0001e2000c101110 */
[C---:B------:R-:W-:Y:S02]  /*7930*/  ISETP.LT.OR P6, PT, R29.reuse, 0x79, !P0 ;  /* 0x000000791d00780c */ /* 0x040fe400047c1670 */
[----:B------:R-:W-:Y:S01]  /*7940*/  ISETP.LT.OR P0, PT, R29, 0x7a, !P0 ;  /* 0x0000007a1d00780c */ /* 0x000fe20004701670 */
[----:B------:R2:W-:Y:S01]  /*7950*/  @!P3 STG.E.U8 desc[UR16][R10.64+0x70], R21 ;  /* 0x000070150a00b986 */ /* 0x0005e2000c101110 */
[----:B-1----:R-:W-:-:S05]  /*7960*/  F2FP.SATFINITE.E5M2.F32.PACK_AB_MERGE_C R23, RZ, R16, RZ ;  /* 0x00000010ff17723e */ /* 0x002fca00048060ff */
[----:B------:R2:W-:Y:S01]  /*7970*/  @!P5 STG.E.U8 desc[UR16][R10.64+0x71], R7 ;  /* 0x000071070a00d986 */ /* 0x0005e2000c101110 */
[----:B0-----:R-:W-:-:S03]  /*7980*/  F2FP.SATFINITE.E5M2.F32.PACK_AB_MERGE_C R19, RZ, R14, RZ ;  /* 0x0000000eff13723e */ /* 0x001fc600048060ff */
[----:B------:R2:W-:Y:S04]  /*7990*/  @!P4 STG.E.U8 desc[UR16][R12.64+0x78], R15 ;  /* 0x0000780f0c00c986 */ /* 0x0005e8000c101110 */
[----:B------:R2:W-:Y:S04]  /*79a0*/  @!P1 STG.E.U8 desc[UR16][R12.64+0x79], R19 ;  /* 0x000079130c009986 */ /* 0x0005e8000c101110 */
[----:B------:R2:W-:Y:S04]  /*79b0*/  @!P6 STG.E.U8 desc[UR16][R10.64+0x78], R17 ;  /* 0x000078110a00e986 */ /* 0x0005e8000c101110 */
[----:B------:R2:W-:Y:S02]  /*79c0*/  @!P0 STG.E.U8 desc[UR16][R10.64+0x79], R23 ;  /* 0x000079170a008986 */ /* 0x0005e4000c101110 */
.L_x_167:
[----:B------:R-:W-:Y:S05]  /*79d0*/  BSYNC B0 ;  /* 0x0000000000007941 */ /* 0x000fea0003800000 */
.L_x_37:
[----:B------:R-:W-:Y:S01]  /*79e0*/  ULDC UR6, c[0x0][0xc] ;  /* 0x0000030000067ab9 */ /* 0x000fe20000000800 */
[----:B------:R-:W-:Y:S01]  /*79f0*/  ULDC UR7, c[0x0][0x10] ;  /* 0x0000040000077ab9 */ /* 0x000fe20000000800 */
[----:B0-2--5:R-:W0:Y:S01]  /*7a00*/  LDC R7, c[0x0][0x14] ;  /* 0x00000500ff077b82 */ /* 0x025e220000000800 */
[----:B------:R-:W-:Y:S01]  /*7a10*/  UIMAD.WIDE.U32 UR6, UR6, UR7, URZ ;  /* 0x00000007060672a5 */ /* 0x000fe2000f8e003f */
[----:B----4-:R-:W-:Y:S01]  /*7a20*/  PRMT R10, RZ, 0x7610, R10 ;  /* 0x00007610ff0a7816 */ /* 0x010fe2000000000a */
[----:B------:R-:W-:-:S04]  /*7a30*/  IMAD.MOV.U32 R11, RZ, RZ, -0x1 ;  /* 0xffffffffff0b7424 */ /* 0x000fc800078e00ff */
[----:B0-----:R-:W-:-:S04]  /*7a40*/  IMAD.WIDE.U32 R2, R7, UR6, R2 ;  /* 0x0000000607027c25 */ /* 0x001fc8000f8e0002 */
[----:B------:R-:W-:Y:S01]  /*7a50*/  IMAD R7, R7, UR7, RZ ;  /* 0x0000000707077c24 */ /* 0x000fe2000f8e02ff */
[----:B------:R-:W-:Y:S02]  /*7a60*/  ULDC.64 UR6, c[0x0][0x650] ;  /* 0x0001940000067ab9 */ /* 0x000fe40000000a00 */
[----:B------:R-:W-:Y:S01]  /*7a70*/  ISETP.GE.U32.AND P0, PT, R2, UR6, PT ;  /* 0x0000000602007c0c */ /* 0x000fe2000bf06070 */
[----:B------:R-:W-:Y:S02]  /*7a80*/  IMAD.IADD R3, R3, 0x1, R7 ;  /* 0x0000000103037824 */ /* 0x000fe400078e0207 */
[----:B------:R-:W-:-:S03]  /*7a90*/  IMAD.MOV.U32 R7, RZ, RZ, -0x1 ;  /* 0xffffffffff077424 */ /* 0x000fc600078e00ff */
[----:B------:R-:W-:-:S13]  /*7aa0*/  ISETP.GE.U32.AND.EX P0, PT, R3, UR7, PT, P0 ;  /* 0x0000000703007c0c */ /* 0x000fda000bf06100 */
[----:B------:R-:W-:Y:S05]  /*7ab0*/  @P0 BRA `(.L_x_168) ;  /* 0x0000000400600947 */ /* 0x000fea0003800000 */
[----:B------:R-:W0:Y:S01]  /*7ac0*/  S2R R22, SR_CTAID.X ;  /* 0x0000000000167919 */ /* 0x000e220000002500 */
[----:B------:R-:W2:Y:S01]  /*7ad0*/  LDC.64 R16, c[0x0][0x628] ;  /* 0x00018a00ff107b82 */ /* 0x000ea20000000a00 */
[----:B------:R-:W-:Y:S01]  /*7ae0*/  ULDC UR6, c[0x0][0x150] ;  /* 0x0000540000067ab9 */ /* 0x000fe20000000800 */
[----:B------:R-:W-:Y:S01]  /*7af0*/  IMAD.MOV.U32 R14, RZ, RZ, R2 ;  /* 0x000000ffff0e7224 */ /* 0x000fe200078e0002 */
[----:B------:R-:W4:Y:S01]  /*7b00*/  S2R R24, SR_CTAID.Y ;  /* 0x0000000000187919 */ /* 0x000f220000002600 */
[----:B------:R-:W-:-:S04]  /*7b10*/  IMAD.MOV.U32 R15, RZ, RZ, R3 ;  /* 0x000000ffff0f7224 */ /* 0x000fc800078e0003 */
[----:B------:R-:W1:Y:S08]  /*7b20*/  LDC R25, c[0x0][0x144] ;  /* 0x00005100ff197b82 */ /* 0x000e700000000800 */
[----:B------:R-:W1:Y:S08]  /*7b30*/  LDC R18, c[0x0][0x630] ;  /* 0x00018c00ff127b82 */ /* 0x000e700000000800 */
[----:B------:R-:W1:Y:S01]  /*7b40*/  LDC.64 R20, c[0x0][0x620] ;  /* 0x00018800ff147b82 */ /* 0x000e620000000a00 */
[----:B--2---:R-:W-:-:S04]  /*7b50*/  ISETP.NE.U32.AND P0, PT, R16, RZ, PT ;  /* 0x000000ff1000720c */ /* 0x004fc80003f05070 */
[----:B------:R-:W-:Y:S02]  /*7b60*/  ISETP.NE.AND.EX P0, PT, R17, RZ, PT, P0 ;  /* 0x000000ff1100720c */ /* 0x000fe40003f05300 */
[----:B0-----:R-:W-:-:S05]  /*7b70*/  I2FP.F32.U32 R7, R22 ;  /* 0x0000001600077245 */ /* 0x001fca0000201000 */
[----:B------:R-:W-:-:S04]  /*7b80*/  FMUL R7, R7, UR6 ;  /* 0x0000000607077c20 */ /* 0x000fc80008400000 */
[----:B------:R0:W2:Y:S02]  /*7b90*/  F2I.U32.TRUNC.NTZ R23, R7 ;  /* 0x0000000700177305 */ /* 0x0000a4000020f000 */
[----:B----4-:R-:W-:Y:S05]  /*7ba0*/  @!P0 BRA `(.L_x_169) ;  /* 0x0000000000288947 */ /* 0x010fea0003800000 */
[----:B0-----:R-:W0:Y:S02]  /*7bb0*/  LDC R7, c[0x0][0x634] ;  /* 0x00018d00ff077b82 */ /* 0x001e240000000800 */
        /* <DEDUP_REMOVED lines=9> */
.L_x_169:
[-CC-:B-1----:R-:W-:Y:S01]  /*7c50*/  SHF.R.U64 R19, R14, R18.reuse, R15.reuse ;  /* 0x000000120e137219 */ /* 0x182fe2000000120f */
[----:B------:R-:W1:Y:S01]  /*7c60*/  LDC.64 R30, c[0x0][0x640] ;  /* 0x00019000ff1e7b82 */ /* 0x000e620000000a00 */
[----:B0-----:R-:W-:Y:S01]  /*7c70*/  SHF.R.U32.HI R7, RZ, R18, R15 ;  /* 0x00000012ff077219 */ /* 0x001fe2000001160f */
[----:B--2---:R-:W-:Y:S01]  /*7c80*/  IMAD.MOV R23, RZ, RZ, -R23 ;  /* 0x000000ffff177224 */ /* 0x004fe200078e0a17 */
[----:B------:R-:W-:Y:S01]  /*7c90*/  IADD3 R13, P0, RZ, -R19, RZ ;  /* 0x80000013ff0d7210 */ /* 0x000fe20007f1e0ff */
[----:B------:R-:W-:Y:S02]  /*7ca0*/  ULDC UR6, c[0x0][0x154] ;  /* 0x0000550000067ab9 */ /* 0x000fe40000000800 */
[----:B------:R-:W-:Y:S02]  /*7cb0*/  IMAD R25, R25, R23, R22 ;  /* 0x0000001719197224 */ /* 0x000fe400078e0216 */
[----:B------:R-:W0:Y:S01]  /*7cc0*/  LDC R14, c[0x0][0x618] ;  /* 0x00018600ff0e7b82 */ /* 0x000e220000000800 */
[----:B------:R-:W-:-:S02]  /*7cd0*/  IMAD.X R7, RZ, RZ, ~R7, P0 ;  /* 0x000000ffff077224 */ /* 0x000fc400000e0e07 */
[----:B------:R-:W-:-:S04]  /*7ce0*/  IMAD.WIDE.U32 R10, R13, R20, R2 ;  /* 0x000000140d0a7225 */ /* 0x000fc800078e0002 */
[----:B------:R-:W-:Y:S01]  /*7cf0*/  IMAD R12, R7, R20, RZ ;  /* 0x00000014070c7224 */ /* 0x000fe200078e02ff */
[----:B---3--:R-:W2:Y:S03]  /*7d00*/  LDC R26, c[0x0][0x608] ;  /* 0x00018200ff1a7b82 */ /* 0x008ea60000000800 */
[----:B------:R-:W-:Y:S02]  /*7d10*/  IMAD R7, R13, R21, R12 ;  /* 0x000000150d077224 */ /* 0x000fe400078e020c */
[----:B------:R-:W-:Y:S02]  /*7d20*/  IMAD.MOV.U32 R13, RZ, RZ, 0x1 ;  /* 0x00000001ff0d7424 */ /* 0x000fe400078e00ff */
[----:B------:R-:W-:Y:S01]  /*7d30*/  IMAD.IADD R7, R11, 0x1, R7 ;  /* 0x000000010b077824 */ /* 0x000fe200078e0207 */
[----:B------:R-:W3:Y:S01]  /*7d40*/  LDC R28, c[0x0][0x658] ;  /* 0x00019600ff1c7b82 */ /* 0x000ee20000000800 */
[----:B------:R-:W-:-:S02]  /*7d50*/  I2FP.F32.U32 R11, R24 ;  /* 0x00000018000b7245 */ /* 0x000fc40000201000 */
[----:B-1----:R-:W-:-:S03]  /*7d60*/  ISETP.NE.U32.AND P0, PT, R30, RZ, PT ;  /* 0x000000ff1e00720c */ /* 0x002fc60003f05070 */
[----:B------:R-:W-:Y:S01]  /*7d70*/  FMUL R12, R11, UR6 ;  /* 0x000000060b0c7c20 */ /* 0x000fe20008400000 */
[----:B------:R-:W-:Y:S01]  /*7d80*/  ISETP.NE.AND.EX P0, PT, R31, RZ, PT, P0 ;  /* 0x000000ff1f00720c */ /* 0x000fe20003f05300 */
[----:B------:R-:W1:Y:S01]  /*7d90*/  LDC R23, c[0x0][0x148] ;  /* 0x00005200ff177b82 */ /* 0x000e620000000800 */
[-CC-:B0-----:R-:W-:Y:S01]  /*7da0*/  SHF.R.U64 R18, R10, R14.reuse, R7.reuse ;  /* 0x0000000e0a127219 */ /* 0x181fe20000001207 */
[----:B------:R0:W4:Y:S01]  /*7db0*/  F2I.U32.TRUNC.NTZ R20, R12 ;  /* 0x0000000c00147305 */ /* 0x000122000020f000 */
[----:B------:R-:W-:Y:S01]  /*7dc0*/  SHF.R.U32.HI R7, RZ, R14, R7 ;  /* 0x0000000eff077219 */ /* 0x000fe20000011607 */
[----:B------:R-:W-:-:S04]  /*7dd0*/  IMAD.MOV.U32 R11, RZ, RZ, -0x1 ;  /* 0xffffffffff0b7424 */ /* 0x000fc800078e00ff */
[----:B------:R-:W0:Y:S01]  /*7de0*/  LDC R22, c[0x0][0x600] ;  /* 0x00018000ff167b82 */ /* 0x000e220000000800 */
[-CC-:B--2---:R-:W-:Y:S02]  /*7df0*/  SHF.R.U64 R16, R18, R26.reuse, R7.reuse ;  /* 0x0000001a12107219 */ /* 0x184fe40000001207 */
[----:B------:R-:W-:-:S05]  /*7e00*/  SHF.R.U32.HI R7, RZ, R26, R7 ;  /* 0x0000001aff077219 */ /* 0x000fca0000011607 */
[----:B------:R-:W2:Y:S01]  /*7e10*/  LDC R29, c[0x0][0x648] ;  /* 0x00019200ff1d7b82 */ /* 0x000ea20000000800 */
[-C--:B---3--:R-:W-:Y:S02]  /*7e20*/  SHF.L.U32 R10, R11, R28.reuse, RZ ;  /* 0x0000001c0b0a7219 */ /* 0x088fe400000006ff */
[--C-:B------:R-:W-:Y:S02]  /*7e30*/  SHF.R.U64 R21, R16, R28, R7.reuse ;  /* 0x0000001c10157219 */ /* 0x100fe40000001207 */
[----:B------:R-:W-:Y:S02]  /*7e40*/  LOP3.LUT R27, RZ, R10, RZ, 0x33, !PT ;  /* 0x0000000aff1b7212 */ /* 0x000fe400078e33ff */
[-C--:B------:R-:W-:Y:S01]  /*7e50*/  SHF.R.U32.HI R11, RZ, R28.reuse, R7 ;  /* 0x0000001cff0b7219 */ /* 0x080fe20000011607 */
[----:B------:R-:W3:Y:S01]  /*7e60*/  LDC R32, c[0x0][0x638] ;  /* 0x00018e00ff207b82 */ /* 0x000ee20000000800 */
[----:B------:R-:W-:Y:S01]  /*7e70*/  SHF.L.U32 R26, R13, R28, RZ ;  /* 0x0000001c0d1a7219 */ /* 0x000fe200000006ff */
[----:B------:R-:W-:-:S06]  /*7e80*/  IMAD.MOV.U32 R10, RZ, RZ, R21 ;  /* 0x000000ffff0a7224 */ /* 0x000fcc00078e0015 */
[----:B------:R-:W0:Y:S01]  /*7e90*/  LDC R33, c[0x0][0x610] ;  /* 0x00018400ff217b82 */ /* 0x000e220000000800 */
[----:B----4-:R-:W-:Y:S05]  /*7ea0*/  @!P0 BRA `(.L_x_170) ;  /* 0x0000000000288947 */ /* 0x010fea0003800000 */
[----:B------:R-:W4:Y:S02]  /*7eb0*/  LDC R10, c[0x0][0x64c] ;  /* 0x00019300ff0a7b82 */ /* 0x000f240000000800 */
[----:B----4-:R-:W-:-:S05]  /*7ec0*/  IADD3 R7, P0, R21, R10, RZ ;  /* 0x0000000a15077210 */ /* 0x010fca0007f1e0ff */
[----:B------:R-:W-:-:S04]  /*7ed0*/  IMAD.X R17, RZ, RZ, R11, P0 ;  /* 0x000000ffff117224 */ /* 0x000fc800000e060b */
[----:B------:R-:W-:-:S04]  /*7ee0*/  IMAD.WIDE.U32 R10, R17, R30, RZ ;  /* 0x0000001e110a7225 */ /* 0x000fc800078e00ff */
[----:B0-----:R-:W-:-:S04]  /*7ef0*/  IMAD.WIDE.U32 R12, P0, R7, R31, R10 ;  /* 0x0000001f070c7225 */ /* 0x001fc8000780000a */
[----:B------:R-:W-:-:S04]  /*7f00*/  IMAD.WIDE.U32 R10, R7, R30, RZ ;  /* 0x0000001e070a7225 */ /* 0x000fc800078e00ff */
[----:B------:R-:W-:Y:S01]  /*7f10*/  IMAD.X R15, RZ, RZ, RZ, P0 ;  /* 0x000000ffff0f7224 */ /* 0x000fe200000e06ff */
[----:B------:R-:W-:Y:S01]  /*7f20*/  IADD3 RZ, P0, R11, R12, RZ ;  /* 0x0000000c0bff7210 */ /* 0x000fe20007f1e0ff */
[----:B------:R-:W-:-:S04]  /*7f30*/  IMAD.MOV.U32 R14, RZ, RZ, R13 ;  /* 0x000000ffff0e7224 */ /* 0x000fc800078e000d */
[----:B------:R-:W-:-:S08]  /*7f40*/  IMAD.WIDE.U32.X R10, R17, R31, R14, P0 ;  /* 0x0000001f110a7225 */ /* 0x000fd000000e040e */
.L_x_170:
[----:B--2---:R-:W-:Y:S01]  /*7f50*/  SHF.R.U64 R7, R10, R29, R11 ;  /* 0x0000001d0a077219 */ /* 0x004fe2000000120b */
[----:B0-----:R-:W-:Y:S01]  /*7f60*/  VIADD R11, R22, 0xffffffff ;  /* 0xffffffff160b7836 */ /* 0x001fe20000000000 */
[----:B------:R-:W-:Y:S01]  /*7f70*/  LOP3.LUT R28, R16, R27, RZ, 0xc0, !PT ;  /* 0x0000001b101c7212 */ /* 0x000fe200078ec0ff */
[----:B------:R-:W-:Y:S02]  /*7f80*/  IMAD.MOV R20, RZ, RZ, -R20 ;  /* 0x000000ffff147224 */ /* 0x000fe400078e0a14 */
[----:B------:R-:W-:Y:S01]  /*7f90*/  IMAD.MOV R10, RZ, RZ, -R7 ;  /* 0x000000ffff0a7224 */ /* 0x000fe200078e0a07 */
[----:B------:R-:W-:Y:S01]  /*7fa0*/  LOP3.LUT R18, R18, R11, RZ, 0xc0, !PT ;  /* 0x0000000b12127212 */ /* 0x000fe200078ec0ff */
[----:B------:R-:W-:Y:S02]  /*7fb0*/  IMAD R28, R26, R7, R28 ;  /* 0x000000071a1c7224 */ /* 0x000fe400078e021c */
[----:B-1----:R-:W-:Y:S02]  /*7fc0*/  @P2 IMAD R25, R23, R20, R24 ;  /* 0x0000001417192224 */ /* 0x002fe400078e0218 */
[----:B---3--:R-:W-:-:S02]  /*7fd0*/  IMAD R7, R10, R32, R21 ;  /* 0x000000200a077224 */ /* 0x008fc400078e0215 */
[----:B------:R-:W-:Y:S02]  /*7fe0*/  IMAD R28, R28, R33, R25 ;  /* 0x000000211c1c7224 */ /* 0x000fe400078e0219 */
[----:B------:R-:W-:Y:S02]  /*7ff0*/  IMAD R7, R7, R22, R18 ;  /* 0x0000001607077224 */ /* 0x000fe400078e0212 */
[----:B------:R-:W-:-:S03]  /*8000*/  IMAD.MOV.U32 R10, RZ, RZ, 0x1 ;  /* 0x00000001ff0a7424 */ /* 0x000fc600078e00ff */
[----:B------:R-:W-:Y:S02]  /*8010*/  SEL R11, R7, R28, !P2 ;  /* 0x0000001c070b7207 */ /* 0x000fe40005000000 */
[----:B------:R-:W-:Y:S01]  /*8020*/  SEL R28, R28, R7, !P2 ;  /* 0x000000071c1c7207 */ /* 0x000fe20005000000 */
[----:B------:R-:W-:-:S07]  /*8030*/  IMAD.MOV.U32 R7, RZ, RZ, R19 ;  /* 0x000000ffff077224 */ /* 0x000fce00078e0013 */
.L_x_168:
[----:B------:R-:W-:Y:S01]  /*8040*/  LOP3.LUT P0, RZ, R10, 0xff, RZ, 0xc0, !PT ;  /* 0x000000ff0aff7812 */ /* 0x000fe2000780c0ff */
[----:B------:R-:W-:-:S12]  /*8050*/  IMAD.MOV.U32 R10, RZ, RZ, R28 ;  /* 0x000000ffff0a7224 */ /* 0x000fd800078e001c */
[----:B------:R-:W-:Y:S05]  /*8060*/  @P0 BRA `(.L_x_171) ;  /* 0xffffff9000780947 */ /* 0x000fea000383ffff */
[----:B------:R-:W-:Y:S05]  /*8070*/  EXIT ;  /* 0x000000000000794d */ /* 0x000fea0003800000 */
.L_x_7:
        /* <DEDUP_REMOVED lines=26> */
.L_x_173:
[----:B------:R-:W0:Y:S01]  /*8220*/  LDC.64 R28, c[0x0][0x640] ;  /* 0x00019000ff1c7b82 */ /* 0x000e220000000a00 */
[-CC-:B------:R-:W-:Y:S01]  /*8230*/  SHF.R.U64 R21, R16, R6.reuse, R17.reuse ;  /* 0x0000000610157219 */ /* 0x180fe20000001211 */
[----:B------:R-:W-:Y:S01]  /*8240*/  IMAD.MOV.U32 R31, RZ, RZ, 0x1 ;  /* 0x00000001ff1f7424 */ /* 0x000fe200078e00ff */
[----:B------:R-:W-:Y:S02]  /*8250*/  SHF.R.U32.HI R5, RZ, R6, R17 ;  /* 0x00000006ff057219 */ /* 0x000fe40000011611 */
        /* <DEDUP_REMOVED lines=9> */
[----:B0-----:R-:W-:Y:S01]  /*82f0*/  ISETP.NE.U32.AND P0, PT, R28, RZ, PT ;  /* 0x000000ff1c00720c */ /* 0x001fe20003f05070 */
[----:B------:R-:W-:-:S03]  /*8300*/  IMAD.MOV.U32 R11, RZ, RZ, -0x1 ;  /* 0xffffffffff0b7424 */ /* 0x000fc600078e00ff */
[----:B------:R-:W-:Y:S02]  /*8310*/  ISETP.NE.AND.EX P0, PT, R29, RZ, PT, P0 ;  /* 0x000000ff1d00720c */ /* 0x000fe40003f05300 */
[----:B------:R-:W0:Y:S01]  /*8320*/  LDC R24, c[0x0][0x600] ;  /* 0x00018000ff187b82 */ /* 0x000e220000000800 */
[-CC-:B-1----:R-:W-:Y:S02]  /*8330*/  SHF.R.U64 R18, R10, R14.reuse, R5.reuse ;  /* 0x0000000e0a127219 */ /* 0x182fe40000001205 */
[----:B------:R-:W-:-:S05]  /*8340*/  SHF.R.U32.HI R5, RZ, R14, R5 ;  /* 0x0000000eff057219 */ /* 0x000fca0000011605 */
        /* <DEDUP_REMOVED lines=21> */
.L_x_174:
[----:B-1----:R-:W-:Y:S01]  /*84a0*/  SHF.R.U64 R6, R10, R25, R11 ;  /* 0x000000190a067219 */ /* 0x002fe2000000120b */
[----:B0-----:R-:W-:Y:S01]  /*84b0*/  VIADD R11, R24, 0xffffffff ;  /* 0xffffffff180b7836 */ /* 0x001fe20000000000 */
[----:B------:R-:W-:Y:S01]  /*84c0*/  SHF.L.U32 R9, R31, R26, RZ ;  /* 0x0000001a1f097219 */ /* 0x000fe200000006ff */
[----:B------:R-:W-:Y:S01]  /*84d0*/  @P2 IMAD R12, R13, R20, R8 ;  /* 0x000000140d0c2224 */ /* 0x000fe200078e0208 */
[----:B------:R-:W-:Y:S01]  /*84e0*/  LOP3.LUT R5, R22, R33, RZ, 0xc0, !PT ;  /* 0x0000002116057212 */ /* 0x000fe200078ec0ff */
[----:B------:R-:W-:Y:S01]  /*84f0*/  IMAD.MOV R10, RZ, RZ, -R6 ;  /* 0x000000ffff0a7224 */ /* 0x000fe200078e0a06 */
[----:B------:R-:W-:Y:S01]  /*8500*/  LOP3.LUT R18, R18, R11, RZ, 0xc0, !PT ;  /* 0x0000000b12127212 */ /* 0x000fe200078ec0ff */
[----:B------:R-:W-:Y:S02]  /*8510*/  IMAD.MOV.U32 R8, RZ, RZ, 0x1 ;  /* 0x00000001ff087424 */ /* 0x000fe400078e00ff */
[----:B------:R-:W-:Y:S02]  /*8520*/  IMAD R9, R9, R6, R5 ;  /* 0x0000000609097224 */ /* 0x000fe400078e0205 */
[----:B--2---:R-:W-:-:S02]  /*8530*/  IMAD R5, R10, R27, R23 ;  /* 0x0000001b0a057224 */ /* 0x004fc400078e0217 */
[----:B---3--:R-:W-:Y:S02]  /*8540*/  IMAD R6, R9, R30, R12 ;  /* 0x0000001e09067224 */ /* 0x008fe400078e020c */
[----:B------:R-:W-:Y:S01]  /*8550*/  IMAD R9, R5, R24, R18 ;  /* 0x0000001805097224 */ /* 0x000fe200078e0212 */
[----:B------:R-:W-:Y:S01]  /*8560*/  PRMT R5, R8, 0x7610, R5 ;  /* 0x0000761008057816 */ /* 0x000fe20000000005 */
[----:B------:R-:W-:-:S03]  /*8570*/  IMAD.MOV.U32 R16, RZ, RZ, R21 ;  /* 0x000000ffff107224 */ /* 0x000fc600078e0015 */
[----:B------:R-:W-:Y:S02]  /*8580*/  SEL R17, R9, R6, !P2 ;  /* 0x0000000609117207 */ /* 0x000fe40005000000 */
[----:B------:R-:W-:-:S07]  /*8590*/  SEL R6, R6, R9, !P2 ;  /* 0x0000000906067207 */ /* 0x000fce0005000000 */
.L_x_172:
[----:B------:R-:W-:-:S08]  /*85a0*/  NOP ;  /* 0x0000000000007918 */ /* 0x000fd00000000000 */
[----:B------:R-:W0:-:S00]  /*85b0*/  USETMAXREG.DEALLOC.CTAPOOL 0x28 ;  /* 0x00000028000079c8 */ /* 0x000e0000080e0500 */
[----:B0-----:R-:W-:-:S13]  /*85c0*/  ISETP.NE.AND P0, PT, R7, RZ, PT ;  /* 0x000000ff0700720c */ /* 0x001fda0003f05270 */
[----:B------:R-:W-:Y:S05]  /*85d0*/  @P0 EXIT ;  /* 0x000000000000094d */ /* 0x000fea0003800000 */
[----:B------:R-:W-:Y:S01]  /*85e0*/  LOP3.LUT P0, RZ, R5, 0xff, RZ, 0xc0, !PT ;  /* 0x000000ff05ff7812 */ /* 0x000fe2000780c0ff */
[----:B------:R-:W-:Y:S02]  /*85f0*/  IMAD.MOV.U32 R11, RZ, RZ, 0x1 ;  /* 0x00000001ff0b7424 */ /* 0x000fe400078e00ff */
[----:B------:R-:W-:-:S10]  /*8600*/  IMAD.MOV.U32 R15, RZ, RZ, RZ ;  /* 0x000000ffff0f7224 */ /* 0x000fd400078e00ff */
[----:B------:R-:W-:Y:S05]  /*8610*/  @!P0 BRA `(.L_x_175) ;  /* 0x0000000c00388947 */ /* 0x000fea0003800000 */
[----:B------:R-:W0:Y:S01]  /*8620*/  LDC R5, c[0x0][0x28c] ;  /* 0x0000a300ff057b82 */ /* 0x000e220000000800 */
[----:B------:R-:W-:Y:S01]  /*8630*/  ULDC UR6, c[0x0][0x658] ;  /* 0x0001960000067ab9 */ /* 0x000fe20000000800 */
[----:B------:R-:W-:Y:S01]  /*8640*/  UMOV UR9, 0xffffffff ;  /* 0xffffffff00097882 */ /* 0x000fe20000000000 */
[----:B------:R-:W-:Y:S01]  /*8650*/  ULDC UR8, c[0x0][0xc] ;  /* 0x0000030000087ab9 */ /* 0x000fe20000000800 */
[----:B------:R-:W-:Y:S01]  /*8660*/  USHF.L.U32 UR11, UR9, UR6, URZ ;  /* 0x00000006090b7299 */ /* 0x000fe2000800063f */
[----:B------:R-:W-:Y:S01]  /*8670*/  BSSY B0, `(.L_x_175) ;  /* 0x00000c8000007945 */ /* 0x000fe20003800000 */
[----:B------:R-:W-:Y:S01]  /*8680*/  UMOV UR10, 0x1 ;  /* 0x00000001000a7882 */ /* 0x000fe20000000000 */
[----:B------:R-:W-:Y:S01]  /*8690*/  ULDC UR9, c[0x0][0x10] ;  /* 0x0000040000097ab9 */ /* 0x000fe20000000800 */
[----:B------:R-:W1:Y:S01]  /*86a0*/  S2UR UR4, SR_CgaCtaId ;  /* 0x00000000000479c3 */ /* 0x000e620000008800 */
[----:B------:R-:W-:Y:S01]  /*86b0*/  UIMAD.WIDE.U32 UR8, UR8, UR9, URZ ;  /* 0x00000009080872a5 */ /* 0x000fe2000f8e003f */
[----:B------:R-:W-:Y:S01]  /*86c0*/  IMAD.MOV.U32 R13, RZ, RZ, 0x1 ;  /* 0x00000001ff0d7424 */ /* 0x000fe200078e00ff */
[----:B------:R-:W-:Y:S01]  /*86d0*/  USHF.L.U32 UR6, UR10, UR6, URZ ;  /* 0x000000060a067299 */ /* 0x000fe2000800063f */
[----:B------:R-:W-:Y:S01]  /*86e0*/  LOP3.LUT R14, R4, 0x2, RZ, 0xfc, !PT ;  /* 0x00000002040e7812 */ /* 0x000fe200078efcff */
[----:B------:R-:W-:Y:S01]  /*86f0*/  IMAD.MOV.U32 R11, RZ, RZ, 0x1 ;  /* 0x00000001ff0b7424 */ /* 0x000fe200078e00ff */
[----:B------:R-:W-:Y:S01]  /*8700*/  ULDC UR10, c[0x0][0x14] ;  /* 0x00000500000a7ab9 */ /* 0x000fe20000000800 */
[----:B------:R-:W-:Y:S01]  /*8710*/  IMAD.MOV.U32 R15, RZ, RZ, RZ ;  /* 0x000000ffff0f7224 */ /* 0x000fe200078e00ff */
[----:B------:R-:W-:-:S02]  /*8720*/  UIMAD.WIDE.U32 UR22, UR8, UR10, URZ ;  /* 0x0000000a081672a5 */ /* 0x000fc4000f8e003f */
[----:B------:R-:W-:Y:S01]  /*8730*/  UIMAD UR13, UR9, UR10, URZ ;  /* 0x0000000a090d72a4 */ /* 0x000fe2000f8e023f */
[----:B------:R-:W-:Y:S01]  /*8740*/  ULDC UR5, c[0x0][0x600] ;  /* 0x0001800000057ab9 */ /* 0x000fe20000000800 */
[----:B------:R-:W-:Y:S02]  /*8750*/  ULOP3.LUT UR19, URZ, UR11, URZ, 0x33, !UPT ;  /* 0x0000000b3f137292 */ /* 0x000fe4000f8e333f */
[----:B------:R-:W-:Y:S01]  /*8760*/  UIADD3 UR5, UR5, -0x1, URZ ;  /* 0xffffffff05057890 */ /* 0x000fe2000fffe03f */
[----:B0-----:R-:W-:Y:S01]  /*8770*/  VIADD R5, R5, 0x7f ;  /* 0x0000007f05057836 */ /* 0x001fe20000000000 */
[----:B------:R-:W-:Y:S01]  /*8780*/  UIADD3 UR13, UR23, UR13, URZ ;  /* 0x0000000d170d7290 */ /* 0x000fe2000fffe03f */
[----:B------:R-:W-:-:S03]  /*8790*/  ULDC.64 UR24, c[0x0][0x198] ;  /* 0x0000660000187ab9 */ /* 0x000fc60000000a00 */
[----:B------:R-:W-:Y:S01]  /*87a0*/  SHF.R.S32.HI R8, RZ, 0x1f, R5 ;  /* 0x0000001fff087819 */ /* 0x000fe20000011405 */
[----:B-1----:R-:W-:-:S03]  /*87b0*/  USHF.L.U32 UR7, UR4, 0x5, URZ ;  /* 0x0000000504077899 */ /* 0x002fc6000800063f */
[----:B------:R-:W-:Y:S01]  /*87c0*/  LEA.HI R8, R8, R5, RZ, 0x7 ;  /* 0x0000000508087211 */ /* 0x000fe200078f38ff */
[----:B------:R-:W-:Y:S02]  /*87d0*/  USHF.L.U32 UR4, UR4, 0xc, URZ ;  /* 0x0000000c04047899 */ /* 0x000fe4000800063f */
[----:B------:R-:W-:Y:S01]  /*87e0*/  ULOP3.LUT UR7, UR7, 0x60, URZ, 0xc0, !UPT ;  /* 0x0000006007077892 */ /* 0x000fe2000f8ec03f */
[----:B------:R-:W-:-:S05]  /*87f0*/  SHF.R.S32.HI R10, RZ, 0x7, R8 ;  /* 0x00000007ff0a7819 */ /* 0x000fca0000011408 */
[----:B------:R-:W-:-:S07]  /*8800*/  VIADD R5, R10, 0x1 ;  /* 0x000000010a057836 */ /* 0x000fce0000000000 */
.L_x_186:
[----:B------:R-:W-:-:S03]  /*8810*/  UMOV UR8, 0xffffffff ;  /* 0xffffffff00087882 */ /* 0x000fc60000000000 */
[----:B------:R-:W-:Y:S05]  /*8820*/  BRA.DIV UR8, `(.L_x_176) ;  /* 0x0000001208107947 */ /* 0x000fea000b800000 */
[----:B------:R-:W-:-:S13]  /*8830*/  ELECT P0, URZ, PT ;  /* 0x00000000003f782f */ /* 0x000fda0003800000 */
.L_x_200:
[----:B------:R-:W0:Y:S01]  /*8840*/  LDC R7, c[0x0][0x28c] ;  /* 0x0000a300ff077b82 */ /* 0x000e220000000800 */
[----:B------:R-:W-:Y:S01]  /*8850*/  BSSY B1, `(.L_x_177) ;  /* 0x0000037000017945 */ /* 0x000fe20003800000 */
[----:B0-----:R-:W-:-:S13]  /*8860*/  ISETP.LT.OR P0, PT, R7, 0x1, !P0 ;  /* 0x000000010700780c */ /* 0x001fda0004701670 */
[----:B------:R-:W-:Y:S05]  /*8870*/  @P0 BRA `(.L_x_178) ;  /* 0x0000000000d00947 */ /* 0x000fea0003800000 */
[----:B------:R-:W-:Y:S01]  /*8880*/  IMAD.SHL.U32 R18, R6, 0x80, RZ ;  /* 0x0000008006127824 */ /* 0x000fe200078e00ff */
[----:B------:R-:W-:Y:S01]  /*8890*/  LEA R17, R17, UR7, 0x7 ;  /* 0x0000000711117c11 */ /* 0x000fe2000f8e38ff */
[----:B------:R-:W-:Y:S02]  /*88a0*/  IMAD.MOV.U32 R21, RZ, RZ, RZ ;  /* 0x000000ffff157224 */ /* 0x000fe400078e00ff */
[----:B------:R-:W-:Y:S02]  /*88b0*/  IMAD.MOV.U32 R6, RZ, RZ, R5 ;  /* 0x000000ffff067224 */ /* 0x000fe400078e0005 */
[----:B------:R-:W-:Y:S02]  /*88c0*/  IMAD.MOV.U32 R7, RZ, RZ, R11 ;  /* 0x000000ffff077224 */ /* 0x000fe400078e000b */
[----:B------:R-:W-:-:S07]  /*88d0*/  IMAD.MOV.U32 R8, RZ, RZ, R15 ;  /* 0x000000ffff087224 */ /* 0x000fce00078e000f */
.L_x_181:
[----:B------:R-:W0:Y:S01]  /*88e0*/  S2R R12, SR_CgaCtaId ;  /* 0x00000000000c7919 */ /* 0x000e220000008800 */
[----:B------:R-:W-:Y:S02]  /*88f0*/  MOV R9, 0x400 ;  /* 0x0000040000097802 */ /* 0x000fe40000000f00 */
[----:B------:R-:W-:Y:S02]  /*8900*/  LOP3.LUT P1, RZ, R0, 0x7f, RZ, 0xc0, !PT ;  /* 0x0000007f00ff7812 */ /* 0x000fe4000782c0ff */
[----:B0-----:R-:W-:Y:S02]  /*8910*/  LEA R19, R12, R9, 0x18 ;  /* 0x000000090c137211 */ /* 0x001fe400078ec0ff */
[----:B------:R-:W-:-:S09]  /*8920*/  SHF.L.U32 R9, R7, 0x1f, RZ ;  /* 0x0000001f07097819 */ /* 0x000fd200000006ff */
[----:B------:R-:W0:Y:S01]  /*8930*/  @!P1 LDC R12, c[0x0][0x500] ;  /* 0x00014000ff0c9b82 */ /* 0x000e220000000800 */
[----:B------:R-:W-:-:S04]  /*8940*/  IMAD R20, R8, 0x8, R19 ;  /* 0x0000000808147824 */ /* 0x000fc800078e0213 */
[----:B------:R-:W1:Y:S02]  /*8950*/  SYNCS.PHASECHK.TRANS64.TRYWAIT P0, [R20+URZ+0x38], R9 ;  /* 0x00003809140075a7 */ /* 0x000e64000800017f */
[----:B-1----:R-:W-:Y:S05]  /*8960*/  @!P0 BRA `(.L_x_179) ;  /* 0x0000000c00e08947 */ /* 0x002fea0003800000 */
.L_x_201:
[----:B-1----:R-:W-:Y:S01]  /*8970*/  PRMT R9, R14, 0x9910, RZ ;  /* 0x000099100e097816 */ /* 0x002fe200000000ff */
[----:B0-----:R0:W-:Y:S03]  /*8980*/  @!P1 SYNCS.ARRIVE.TRANS64 RZ, [R20+URZ], R12 ;  /* 0x0000000c14ff99a7 */ /* 0x0011e6000800003f */
[----:B------:R-:W-:-:S13]  /*8990*/  ISETP.NE.AND P0, PT, R9, 0x2, PT ;  /* 0x000000020900780c */ /* 0x000fda0003f05270 */
[----:B0-----:R-:W-:Y:S05]  /*89a0*/  @P0 BRA `(.L_x_180) ;  /* 0x0000000000040947 */ /* 0x001fea0003800000 */
[----:B------:R-:W-:Y:S01]  /*89b0*/  BPT.TRAP 0x1 ;  /* 0x000000040000795c */ /* 0x000fe20000300000 */
.L_x_180:
[----:B------:R-:W-:Y:S01]  /*89c0*/  R2UR UR8, R8 ;  /* 0x00000000080872ca */ /* 0x000fe200000e0000 */
[----:B------:R-:W-:Y:S01]  /*89d0*/  VIADD R6, R6, 0xffffffff ;  /* 0xffffffff06067836 */ /* 0x000fe20000000000 */
[----:B------:R-:W-:Y:S01]  /*89e0*/  R2UR UR18, R19 ;  /* 0x00000000131272ca */ /* 0x000fe200000e0000 */
[----:B------:R-:W-:Y:S01]  /*89f0*/  UIADD3 UR14, UP0, UR24, 0xf0, URZ ;  /* 0x000000f0180e7890 */ /* 0x000fe2000ff1e03f */
[----:B------:R-:W-:Y:S01]  /*8a00*/  R2UR UR20, R18 ;  /* 0x00000000121472ca */ /* 0x000fe200000e0000 */
[----:B------:R-:W-:Y:S01]  /*8a10*/  UIADD3 UR26, UP1, UR24, 0x1f0, URZ ;  /* 0x000001f0181a7890 */ /* 0x000fe2000ff3e03f */
[----:B------:R-:W-:Y:S01]  /*8a20*/  R2UR UR9, R20 ;  /* 0x00000000140972ca */ /* 0x000fe200000e0000 */
[----:B------:R-:W-:Y:S01]  /*8a30*/  UIADD3.X UR15, URZ, UR25, URZ, UP0, !UPT ;  /* 0x000000193f0f7290 */ /* 0x000fe200087fe43f */
[----:B------:R-:W-:Y:S01]  /*8a40*/  R2UR UR10, R21 ;  /* 0x00000000150a72ca */ /* 0x000fe200000e0000 */
[----:B------:R-:W-:Y:S01]  /*8a50*/  VIADD R8, R8, 0x1 ;  /* 0x0000000108087836 */ /* 0x000fe20000000000 */
[----:B------:R-:W-:Y:S01]  /*8a60*/  R2UR UR12, R16 ;  /* 0x00000000100c72ca */ /* 0x000fe200000e0000 */
[----:B------:R-:W-:Y:S01]  /*8a70*/  UIADD3.X UR27, URZ, UR25, URZ, UP1, !UPT ;  /* 0x000000193f1b7290 */ /* 0x000fe20008ffe43f */
[----:B------:R-:W-:Y:S01]  /*8a80*/  R2UR UR21, R17 ;  /* 0x00000000111572ca */ /* 0x000fe200000e0000 */
[----:B------:R-:W-:Y:S01]  /*8a90*/  USHF.L.U32 UR8, UR8, 0xe, URZ ;  /* 0x0000000e08087899 */ /* 0x000fe2000800063f */
[----:B------:R-:W-:Y:S01]  /*8aa0*/  ISETP.GT.AND P1, PT, R6, 0x1, PT ;  /* 0x000000010600780c */ /* 0x000fe20003f24270 */
[----:B------:R-:W-:Y:S01]  /*8ab0*/  UMOV UR16, 0x0 ;  /* 0x0000000000107882 */ /* 0x000fe20000000000 */
[----:B------:R-:W-:Y:S01]  /*8ac0*/  UMOV UR17, 0x10000000 ;  /* 0x1000000000117882 */ /* 0x000fe20000000000 */
[----:B------:R-:W-:Y:S01]  /*8ad0*/  ULOP3.LUT UR11, UR8, 0x3000, UR4, 0xf8, !UPT ;  /* 0x00003000080b7892 */ /* 0x000fe2000f8ef804 */
[C---:B------:R-:W-:Y:S01]  /*8ae0*/  ISETP.NE.AND P0, PT, R8.reuse, 0x7, PT ;  /* 0x000000070800780c */ /* 0x040fe20003f05270 */
[----:B------:R-:W-:Y:S01]  /*8af0*/  UIADD3 UR8, UR18, 0x180, UR8 ;  /* 0x0000018012087890 */ /* 0x000fe2000fffe008 */
[----:B------:R-:W-:Y:S01]  /*8b00*/  VIADD R21, R21, 0x80 ;  /* 0x0000008015157836 */ /* 0x000fe20000000000 */
[----:B------:R-:W-:Y:S01]  /*8b10*/  UIADD3 UR18, UR18, 0x1c180, UR11 ;  /* 0x0001c18012127890 */ /* 0x000fe2000fffe00b */
[----:B------:R-:W-:Y:S01]  /*8b20*/  SEL R12, RZ, 0x1, P0 ;  /* 0x00000001ff0c7807 */ /* 0x000fe20000000000 */
[----:B------:R-:W-:Y:S01]  /*8b30*/  UMOV UR28, 0xf0000 ;  /* 0x000f0000001c7882 */ /* 0x000fe20000000000 */
[----:B------:R-:W-:Y:S01]  /*8b40*/  UMOV UR11, UR20 ;  /* 0x00000014000b7c82 */ /* 0x000fe20008000000 */
[----:B------:R-:W-:-:S02]  /*8b50*/  SEL R8, R8, RZ, P0 ;  /* 0x000000ff08087207 */ /* 0x000fc40000000000 */
[----:B------:R-:W-:Y:S01]  /*8b60*/  LOP3.LUT R7, R7, R12, RZ, 0x3c, !PT ;  /* 0x0000000c07077212 */ /* 0x000fe200078e3cff */
[----:B------:R0:W-:Y:S02]  /*8b70*/  UTMALDG.3D [UR8], [UR14], desc[UR16] ;  /* 0x000010080e0075b4 */ /* 0x0001e40008011000 */
[----:B0-----:R-:W-:Y:S01]  /*8b80*/  UMOV UR8, UR18 ;  /* 0x0000001200087c82 */ /* 0x001fe20008000000 */
[----:B------:R-:W-:Y:S02]  /*8b90*/  UMOV UR11, UR21 ;  /* 0x00000015000b7c82 */ /* 0x000fe40008000000 */
[----:B------:R0:W-:Y:S02]  /*8ba0*/  UTMALDG.3D.MULTICAST [UR8], [UR26], UR28, desc[UR16] ;  /* 0x000010081a0073b4 */ /* 0x0001e4000801181c */
[----:B0-----:R-:W-:Y:S05]  /*8bb0*/  @P1 BRA `(.L_x_181) ;  /* 0xfffffffc00481947 */ /* 0x001fea000383ffff */
.L_x_178:
[----:B------:R-:W-:Y:S05]  /*8bc0*/  BSYNC B1 ;  /* 0x0000000000017941 */ /* 0x000fea0003800000 */
.L_x_177:
[----:B------:R-:W-:Y:S01]  /*8bd0*/  LOP3.LUT P1, RZ, R13, 0xff, RZ, 0xc0, !PT ;  /* 0x000000ff0dff7812 */ /* 0x000fe2000782c0ff */
[C---:B------:R-:W-:Y:S01]  /*8be0*/  IMAD.IADD R15, R10.reuse, 0x1, R15 ;  /* 0x000000010a0f7824 */ /* 0x040fe200078e020f */
[----:B------:R-:W-:Y:S01]  /*8bf0*/  ULDC.64 UR8, c[0x0][0x650] ;  /* 0x0001940000087ab9 */ /* 0x000fe20000000a00 */
[C---:B------:R-:W-:Y:S01]  /*8c00*/  ISETP.GE.U32.AND P3, PT, R10.reuse, 0x7, PT ;  /* 0x000000070a00780c */ /* 0x040fe20003f66070 */
[----:B------:R-:W-:Y:S01]  /*8c10*/  BSSY B1, `(.L_x_182) ;  /* 0x000006b000017945 */ /* 0x000fe20003800000 */
[C---:B------:R-:W-:Y:S01]  /*8c20*/  IMAD.WIDE.U32 R6, R15.reuse, 0x24924925, RZ ;  /* 0x249249250f067825 */ /* 0x040fe200078e00ff */
[----:B------:R-:W-:Y:S02]  /*8c30*/  ISETP.GT.U32.AND P0, PT, R15, 0x6, PT ;  /* 0x000000060f00780c */ /* 0x000fe40003f04070 */
[----:B------:R-:W-:Y:S01]  /*8c40*/  PRMT R13, RZ, 0x7610, R13 ;  /* 0x00007610ff0d7816 */ /* 0x000fe2000000000d */
[----:B------:R-:W-:Y:S01]  /*8c50*/  IMAD.MOV.U32 R17, RZ, RZ, -0x1 ;  /* 0xffffffffff117424 */ /* 0x000fe200078e00ff */
[----:B------:R-:W-:Y:S01]  /*8c60*/  ISETP.LT.U32.AND P0, PT, R10, 0x7, P0 ;  /* 0x000000070a00780c */ /* 0x000fe20000701070 */
[----:B------:R-:W-:-:S02]  /*8c70*/  IMAD.MOV.U32 R16, RZ, RZ, -0x1 ;  /* 0xffffffffff107424 */ /* 0x000fc400078e00ff */
[----:B------:R-:W0:Y:S01]  /*8c80*/  @P1 S2R R9, SR_CgaCtaId ;  /* 0x0000000000091919 */ /* 0x000e220000008800 */
[----:B------:R-:W-:Y:S02]  /*8c90*/  SEL R6, RZ, 0x1, !P0 ;  /* 0x00000001ff067807 */ /* 0x000fe40004000000 */
[----:B------:R-:W-:Y:S02]  /*8ca0*/  IADD3 R2, P0, R2, UR22, RZ ;  /* 0x0000001602027c10 */ /* 0x000fe4000ff1e0ff */
[----:B------:R-:W-:Y:S02]  /*8cb0*/  @P1 MOV R8, 0x400 ;  /* 0x0000040000081802 */ /* 0x000fe40000000f00 */
[----:B------:R-:W-:Y:S02]  /*8cc0*/  IADD3.X R3, R3, UR13, RZ, P0, !PT ;  /* 0x0000000d03037c10 */ /* 0x000fe400087fe4ff */
[----:B------:R-:W-:Y:S02]  /*8cd0*/  ISETP.GE.U32.AND P0, PT, R2, UR8, PT ;  /* 0x0000000802007c0c */ /* 0x000fe4000bf06070 */
[----:B------:R-:W-:-:S02]  /*8ce0*/  LOP3.LUT R11, R11, R6, RZ, 0x3c, !PT ;  /* 0x000000060b0b7212 */ /* 0x000fc400078e3cff */
[----:B------:R-:W-:Y:S02]  /*8cf0*/  ISETP.GE.U32.AND.EX P0, PT, R3, UR9, PT, P0 ;  /* 0x0000000903007c0c */ /* 0x000fe4000bf06100 */
[----:B0-----:R-:W-:Y:S01]  /*8d00*/  @P1 LEA R8, R9, R8, 0x18 ;  /* 0x0000000809081211 */ /* 0x001fe200078ec0ff */
[----:B------:R-:W-:-:S03]  /*8d10*/  IMAD.IADD R9, R15, 0x1, -R7 ;  /* 0x000000010f097824 */ /* 0x000fc600078e0a07 */
[----:B------:R0:W-:Y:S02]  /*8d20*/  @P1 SYNCS.ARRIVE.TRANS64.A1T0 RZ, [R8+URZ+0x88], RZ ;  /* 0x000088ff08ff19a7 */ /* 0x0001e4000810003f */
[----:B------:R-:W-:Y:S02]  /*8d30*/  LEA.HI R9, R9, R7, RZ, 0x1f ;  /* 0x0000000709097211 */ /* 0x000fe400078ff8ff */
[----:B------:R-:W-:Y:S02]  /*8d40*/  PRMT R7, RZ, 0x7610, R7 ;  /* 0x00007610ff077816 */ /* 0x000fe40000000007 */
[----:B------:R-:W-:-:S04]  /*8d50*/  SHF.R.U32.HI R6, RZ, 0x2, R9 ;  /* 0x00000002ff067819 */ /* 0x000fc80000011609 */
[----:B------:R-:W-:Y:S01]  /*8d60*/  @P3 LOP3.LUT R11, R11, 0x1, R6, 0x78, !PT ;  /* 0x000000010b0b3812 */ /* 0x000fe200078e7806 */
[----:B------:R-:W-:Y:S02]  /*8d70*/  IMAD R15, R6, -0x7, R15 ;  /* 0xfffffff9060f7824 */ /* 0x000fe400078e020f */
[----:B------:R-:W-:Y:S01]  /*8d80*/  IMAD.MOV.U32 R6, RZ, RZ, -0x1 ;  /* 0xffffffffff067424 */ /* 0x000fe200078e00ff */
[----:B0-----:R-:W-:Y:S06]  /*8d90*/  @P0 BRA `(.L_x_183) ;  /* 0x0000000400480947 */ /* 0x001fec0003800000 */
[----:B------:R-:W0:Y:S01]  /*8da0*/  S2R R17, SR_CTAID.X ;  /* 0x0000000000117919 */ /* 0x000e220000002500 */
[----:B------:R-:W-:Y:S01]  /*8db0*/  ULDC.64 UR8, c[0x0][0x628] ;  /* 0x00018a0000087ab9 */ /* 0x000fe20000000a00 */
[----:B------:R-:W1:Y:S01]  /*8dc0*/  LDC R18, c[0x0][0x144] ;  /* 0x00005100ff127b82 */ /* 0x000e620000000800 */
[----:B------:R-:W-:Y:S01]  /*8dd0*/  ISETP.NE.U32.AND P0, PT, RZ, UR8, PT ;  /* 0x00000008ff007c0c */ /* 0x000fe2000bf05070 */
[----:B------:R-:W2:Y:S01]  /*8de0*/  S2R R12, SR_CTAID.Y ;  /* 0x00000000000c7919 */ /* 0x000ea20000002600 */
[----:B------:R-:W-:Y:S01]  /*8df0*/  ULDC UR10, c[0x0][0x150] ;  /* 0x00005400000a7ab9 */ /* 0x000fe20000000800 */
[----:B------:R-:W-:Y:S01]  /*8e00*/  ULDC UR11, c[0x0][0x630] ;  /* 0x00018c00000b7ab9 */ /* 0x000fe20000000800 */
[----:B------:R-:W-:Y:S01]  /*8e10*/  ISETP.NE.AND.EX P0, PT, RZ, UR9, PT, P0 ;  /* 0x00000009ff007c0c */ /* 0x000fe2000bf05300 */
[----:B------:R-:W-:Y:S01]  /*8e20*/  IMAD.MOV.U32 R6, RZ, RZ, R2 ;  /* 0x000000ffff067224 */ /* 0x000fe200078e0002 */
[----:B0-----:R-:W-:-:S05]  /*8e30*/  I2FP.F32.U32 R7, R17 ;  /* 0x0000001100077245 */ /* 0x001fca0000201000 */
[----:B------:R-:W-:Y:S01]  /*8e40*/  FMUL R20, R7, UR10 ;  /* 0x0000000a07147c20 */ /* 0x000fe20008400000 */
[----:B------:R-:W-:-:S05]  /*8e50*/  IMAD.MOV.U32 R7, RZ, RZ, R3 ;  /* 0x000000ffff077224 */ /* 0x000fca00078e0003 */
[----:B--2---:R-:W-:Y:S05]  /*8e60*/  @!P0 BRA `(.L_x_184) ;  /* 0x0000000000288947 */ /* 0x004fea0003800000 */
[----:B------:R-:W-:Y:S02]  /*8e70*/  ULDC UR10, c[0x0][0x634] ;  /* 0x00018d00000a7ab9 */ /* 0x000fe40000000800 */
[----:B------:R-:W-:-:S05]  /*8e80*/  IADD3 R7, P0, R2, UR10, RZ ;  /* 0x0000000a02077c10 */ /* 0x000fca000ff1e0ff */
[----:B------:R-:W-:-:S04]  /*8e90*/  IMAD.X R19, RZ, RZ, R3, P0 ;  /* 0x000000ffff137224 */ /* 0x000fc800000e0603 */
[----:B------:R-:W-:-:S04]  /*8ea0*/  IMAD.WIDE.U32 R8, R19, UR8, RZ ;  /* 0x0000000813087c25 */ /* 0x000fc8000f8e00ff */
[----:B------:R-:W-:-:S04]  /*8eb0*/  IMAD.WIDE.U32 R8, P0, R7, UR9, R8 ;  /* 0x0000000907087c25 */ /* 0x000fc8000f800008 */
[----:B------:R-:W-:-:S04]  /*8ec0*/  IMAD.WIDE.U32 R6, R7, UR8, RZ ;  /* 0x0000000807067c25 */ /* 0x000fc8000f8e00ff */
[----:B------:R-:W-:Y:S01]  /*8ed0*/  IMAD.MOV.U32 R6, RZ, RZ, R9 ;  /* 0x000000ffff067224 */ /* 0x000fe200078e0009 */
[----:B------:R-:W-:Y:S01]  /*8ee0*/  IADD3 RZ, P1, R7, R8, RZ ;  /* 0x0000000807ff7210 */ /* 0x000fe20007f3e0ff */
[----:B------:R-:W-:-:S04]  /*8ef0*/  IMAD.X R7, RZ, RZ, RZ, P0 ;  /* 0x000000ffff077224 */ /* 0x000fc800000e06ff */
[----:B------:R-:W-:-:S08]  /*8f00*/  IMAD.WIDE.U32.X R6, R19, UR9, R6, P1 ;  /* 0x0000000913067c25 */ /* 0x000fd000088e0406 */
.L_x_184:
[--C-:B------:R-:W-:Y:S01]  /*8f10*/  SHF.R.U64 R16, R6, UR11, R7.reuse ;  /* 0x0000000b06107c19 */ /* 0x100fe20008001207 */
[----:B------:R-:W0:Y:S01]  /*8f20*/  F2I.U32.TRUNC.NTZ R20, R20 ;  /* 0x0000001400147305 */ /* 0x000e22000020f000 */
[----:B------:R-:W-:Y:S01]  /*8f30*/  SHF.R.U32.HI R6, RZ, UR11, R7 ;  /* 0x0000000bff067c19 */ /* 0x000fe20008011607 */
[----:B------:R-:W-:Y:S01]  /*8f40*/  ULDC.64 UR8, c[0x0][0x620] ;  /* 0x0001880000087ab9 */ /* 0x000fe20000000a00 */
[----:B------:R-:W-:Y:S01]  /*8f50*/  IADD3 R9, P0, RZ, -R16, RZ ;  /* 0x80000010ff097210 */ /* 0x000fe20007f1e0ff */
[----:B------:R-:W-:Y:S01]  /*8f60*/  ULDC.64 UR10, c[0x0][0x640] ;  /* 0x00019000000a7ab9 */ /* 0x000fe20000000a00 */
[----:B------:R-:W2:Y:S03]  /*8f70*/  LDC R21, c[0x0][0x148] ;  /* 0x00005200ff157b82 */ /* 0x000ea60000000800 */
[----:B------:R-:W-:Y:S01]  /*8f80*/  IMAD.X R6, RZ, RZ, ~R6, P0 ;  /* 0x000000ffff067224 */ /* 0x000fe200000e0e06 */
[----:B------:R-:W-:-:S03]  /*8f90*/  ISETP.NE.U32.AND P0, PT, RZ, UR10, PT ;  /* 0x0000000aff007c0c */ /* 0x000fc6000bf05070 */
[----:B------:R-:W-:Y:S01]  /*8fa0*/  IMAD R8, R6, UR8, RZ ;  /* 0x0000000806087c24 */ /* 0x000fe2000f8e02ff */
[----:B------:R-:W-:Y:S01]  /*8fb0*/  ISETP.NE.AND.EX P0, PT, RZ, UR11, PT, P0 ;  /* 0x0000000bff007c0c */ /* 0x000fe2000bf05300 */
[----:B------:R-:W-:Y:S01]  /*8fc0*/  IMAD.WIDE.U32 R6, R9, UR8, R2 ;  /* 0x0000000809067c25 */ /* 0x000fe2000f8e0002 */
[----:B------:R-:W-:-:S03]  /*8fd0*/  ULDC UR8, c[0x0][0x618] ;  /* 0x0001860000087ab9 */ /* 0x000fc60000000800 */
[----:B------:R-:W-:Y:S01]  /*8fe0*/  IMAD R9, R9, UR9, R8 ;  /* 0x0000000909097c24 */ /* 0x000fe2000f8e0208 */
[----:B------:R-:W-:Y:S01]  /*8ff0*/  ULDC UR9, c[0x0][0x154] ;  /* 0x0000550000097ab9 */ /* 0x000fe20000000800 */
[----:B0-----:R-:W-:Y:S02]  /*9000*/  IMAD.MOV R8, RZ, RZ, -R20 ;  /* 0x000000ffff087224 */ /* 0x001fe400078e0a14 */
[----:B------:R-:W-:Y:S02]  /*9010*/  IMAD.IADD R7, R7, 0x1, R9 ;  /* 0x0000000107077824 */ /* 0x000fe400078e0209 */
[----:B-1----:R-:W-:Y:S01]  /*9020*/  IMAD R17, R18, R8, R17 ;  /* 0x0000000812117224 */ /* 0x002fe200078e0211 */
[----:B------:R-:W-:Y:S02]  /*9030*/  I2FP.F32.U32 R8, R12 ;  /* 0x0000000c00087245 */ /* 0x000fe40000201000 */
[--C-:B------:R-:W-:Y:S02]  /*9040*/  SHF.R.U64 R18, R6, UR8, R7.reuse ;  /* 0x0000000806127c19 */ /* 0x100fe40008001207 */
[----:B------:R-:W-:Y:S01]  /*9050*/  SHF.R.U32.HI R7, RZ, UR8, R7 ;  /* 0x00000008ff077c19 */ /* 0x000fe20008011607 */
[----:B------:R-:W-:Y:S01]  /*9060*/  FMUL R8, R8, UR9 ;  /* 0x0000000908087c20 */ /* 0x000fe20008400000 */
[----:B------:R-:W-:-:S02]  /*9070*/  ULDC UR8, c[0x0][0x608] ;  /* 0x0001820000087ab9 */ /* 0x000fc40000000800 */
[--C-:B------:R-:W-:Y:S01]  /*9080*/  SHF.R.U64 R20, R18, UR8, R7.reuse ;  /* 0x0000000812147c19 */ /* 0x100fe20008001207 */
[----:B------:R0:W1:Y:S01]  /*9090*/  F2I.U32.TRUNC.NTZ R22, R8 ;  /* 0x0000000800167305 */ /* 0x000062000020f000 */
[----:B------:R-:W-:Y:S01]  /*90a0*/  SHF.R.U32.HI R7, RZ, UR8, R7 ;  /* 0x00000008ff077c19 */ /* 0x000fe20008011607 */
[----:B------:R-:W-:-:S03]  /*90b0*/  ULDC UR8, c[0x0][0x658] ;  /* 0x0001960000087ab9 */ /* 0x000fc60000000800 */
[--C-:B------:R-:W-:Y:S02]  /*90c0*/  SHF.R.U64 R19, R20, UR8, R7.reuse ;  /* 0x0000000814137c19 */ /* 0x100fe40008001207 */
[----:B------:R-:W-:-:S03]  /*90d0*/  SHF.R.U32.HI R23, RZ, UR8, R7 ;  /* 0x00000008ff177c19 */ /* 0x000fc60008011607 */
[----:B------:R-:W-:Y:S02]  /*90e0*/  IMAD.MOV.U32 R6, RZ, RZ, R19 ;  /* 0x000000ffff067224 */ /* 0x000fe400078e0013 */
[----:B------:R-:W-:Y:S01]  /*90f0*/  IMAD.MOV.U32 R7, RZ, RZ, R23 ;  /* 0x000000ffff077224 */ /* 0x000fe200078e0017 */
[----:B0-----:R-:W-:Y:S06]  /*9100*/  @!P0 BRA `(.L_x_185) ;  /* 0x0000000000288947 */ /* 0x001fec0003800000 */
        /* <DEDUP_REMOVED lines=10> */
.L_x_185:
[----:B------:R-:W-:Y:S01]  /*91b0*/  ULDC UR8, c[0x0][0x648] ;  /* 0x0001920000087ab9 */ /* 0x000fe20000000800 */
[----:B-1----:R-:W-:Y:S01]  /*91c0*/  IMAD.MOV R22, RZ, RZ, -R22 ;  /* 0x000000ffff167224 */ /* 0x002fe200078e0a16 */
[----:B------:R-:W-:Y:S01]  /*91d0*/  SHF.R.U64 R7, R6, UR8, R7 ;  /* 0x0000000806077c19 */ /* 0x000fe20008001207 */
[----:B------:R-:W-:Y:S01]  /*91e0*/  ULDC UR8, c[0x0][0x638] ;  /* 0x00018e0000087ab9 */ /* 0x000fe20000000800 */
[----:B------:R-:W-:Y:S01]  /*91f0*/  LOP3.LUT R6, R20, UR19, RZ, 0xc0, !PT ;  /* 0x0000001314067c12 */ /* 0x000fe2000f8ec0ff */
[----:B--2---:R-:W-:Y:S01]  /*9200*/  @P2 IMAD R17, R21, R22, R12 ;  /* 0x0000001615112224 */ /* 0x004fe200078e020c */
[----:B------:R-:W-:Y:S01]  /*9210*/  LOP3.LUT R18, R18, UR5, RZ, 0xc0, !PT ;  /* 0x0000000512127c12 */ /* 0x000fe2000f8ec0ff */
[----:B------:R-:W-:Y:S01]  /*9220*/  IMAD.MOV R8, RZ, RZ, -R7 ;  /* 0x000000ffff087224 */ /* 0x000fe200078e0a07 */
[----:B------:R-:W-:Y:S01]  /*9230*/  ULDC UR9, c[0x0][0x610] ;  /* 0x0001840000097ab9 */ /* 0x000fe20000000800 */
[----:B------:R-:W-:Y:S02]  /*9240*/  IMAD R6, R7, UR6, R6 ;  /* 0x0000000607067c24 */ /* 0x000fe4000f8e0206 */
[----:B------:R-:W-:Y:S01]  /*9250*/  IMAD R19, R8, UR8, R19 ;  /* 0x0000000808137c24 */ /* 0x000fe2000f8e0213 */
[----:B------:R-:W-:Y:S01]  /*9260*/  ULDC UR8, c[0x0][0x600] ;  /* 0x0001800000087ab9 */ /* 0x000fe20000000800 */
[----:B------:R-:W-:-:S02]  /*9270*/  IMAD R6, R6, UR9, R17 ;  /* 0x0000000906067c24 */ /* 0x000fc4000f8e0211 */
[----:B------:R-:W-:Y:S02]  /*9280*/  IMAD R19, R19, UR8, R18 ;  /* 0x0000000813137c24 */ /* 0x000fe4000f8e0212 */
[----:B------:R-:W-:-:S03]  /*9290*/  IMAD.MOV.U32 R7, RZ, RZ, 0x1 ;  /* 0x00000001ff077424 */ /* 0x000fc600078e00ff */
[----:B------:R-:W-:Y:S02]  /*92a0*/  SEL R17, R19, R6, !P2 ;  /* 0x0000000613117207 */ /* 0x000fe40005000000 */
[----:B------:R-:W-:-:S07]  /*92b0*/  SEL R6, R6, R19, !P2 ;  /* 0x0000001306067207 */ /* 0x000fce0005000000 */
.L_x_183:
[----:B------:R-:W-:Y:S05]  /*92c0*/  BSYNC B1 ;  /* 0x0000000000017941 */ /* 0x000fea0003800000 */
.L_x_182:
[----:B------:R-:W-:-:S13]  /*92d0*/  LOP3.LUT P0, RZ, R7, 0xff, RZ, 0xc0, !PT ;  /* 0x000000ff07ff7812 */ /* 0x000fda000780c0ff */
[----:B------:R-:W-:Y:S05]  /*92e0*/  @P0 BRA `(.L_x_186) ;  /* 0xfffffff400480947 */ /* 0x000fea000383ffff */
[----:B------:R-:W-:Y:S05]  /*92f0*/  BSYNC B0 ;  /* 0x0000000000007941 */ /* 0x000fea0003800000 */
.L_x_175:
[----:B------:R-:W-:-:S03]  /*9300*/  UMOV UR8, 0xffffffff ;  /* 0xffffffff00087882 */ /* 0x000fc60000000000 */
[----:B------:R-:W-:Y:S05]  /*9310*/  BRA.DIV UR8, `(.L_x_187) ;  /* 0x0000000608887947 */ /* 0x000fea000b800000 */
[----:B------:R-:W-:-:S13]  /*9320*/  ELECT P0, URZ, PT ;  /* 0x00000000003f782f */ /* 0x000fda0003800000 */
.L_x_204:
[----:B------:R-:W-:Y:S04]  /*9330*/  BSSY B0, `(.L_x_188) ;  /* 0x0000046000007945 */ /* 0x000fe80003800000 */
[----:B------:R-:W-:Y:S05]  /*9340*/  @!P0 BRA `(.L_x_189) ;  /* 0x0000000400108947 */ /* 0x000fea0003800000 */
[----:B------:R-:W-:-:S04]  /*9350*/  LOP3.LUT R4, R4, 0x2, RZ, 0xfc, !PT ;  /* 0x0000000204047812 */ /* 0x000fc800078efcff */
[----:B------:R-:W-:-:S13]  /*9360*/  ISETP.NE.AND P0, PT, R4, 0x3, PT ;  /* 0x000000030400780c */ /* 0x000fda0003f05270 */
[----:B------:R-:W-:Y:S05]  /*9370*/  @!P0 BRA `(.L_x_190) ;  /* 0x0000000000048947 */ /* 0x000fea0003800000 */
[----:B------:R-:W-:Y:S01]  /*9380*/  BPT.TRAP 0x1 ;  /* 0x000000040000795c */ /* 0x000fe20000300000 */
.L_x_190:
[----:B------:R-:W0:Y:S01]  /*9390*/  S2R R3, SR_CgaCtaId ;  /* 0x0000000000037919 */ /* 0x000e220000008800 */
[----:B------:R-:W-:-:S04]  /*93a0*/  MOV R0, 0x400 ;  /* 0x0000040000007802 */ /* 0x000fc80000000f00 */
[----:B0-----:R-:W-:Y:S02]  /*93b0*/  LEA R0, R3, R0, 0x18 ;  /* 0x0000000003007211 */ /* 0x001fe400078ec0ff */
[----:B------:R-:W-:-:S03]  /*93c0*/  SHF.L.U32 R3, R11, 0x1f, RZ ;  /* 0x0000001f0b037819 */ /* 0x000fc600000006ff */
[----:B------:R-:W-:-:S04]  /*93d0*/  VIADD R0, R0, 0x38 ;  /* 0x0000003800007836 */ /* 0x000fc80000000000 */
[C---:B------:R-:W-:Y:S02]  /*93e0*/  IMAD R6, R15.reuse, 0x8, R0 ;  /* 0x000000080f067824 */ /* 0x040fe400078e0200 */
[----:B------:R-:W-:Y:S02]  /*93f0*/  VIADD R15, R15, 0x1 ;  /* 0x000000010f0f7836 */ /* 0x000fe40000000000 */
[----:B------:R-:W0:Y:S03]  /*9400*/  SYNCS.PHASECHK.TRANS64.TRYWAIT P0, [R6+URZ], R3 ;  /* 0x00000003060075a7 */ /* 0x000e26000800017f */
[----:B------:R-:W-:-:S04]  /*9410*/  ISETP.NE.AND P1, PT, R15, 0x7, PT ;  /* 0x000000070f00780c */ /* 0x000fc80003f25270 */
[----:B------:R-:W-:Y:S02]  /*9420*/  SEL R2, RZ, 0x1, P1 ;  /* 0x00000001ff027807 */ /* 0x000fe40000800000 */
[----:B------:R-:W-:Y:S02]  /*9430*/  SEL R15, R15, RZ, P1 ;  /* 0x000000ff0f0f7207 */ /* 0x000fe40000800000 */
[----:B------:R-:W-:-:S03]  /*9440*/  LOP3.LUT R8, R11, R2, RZ, 0x3c, !PT ;  /* 0x000000020b087212 */ /* 0x000fc600078e3cff */
[----:B------:R-:W-:Y:S01]  /*9450*/  IMAD R7, R15, 0x8, R0 ;  /* 0x000000080f077824 */ /* 0x000fe200078e0200 */
[----:B------:R-:W-:Y:S01]  /*9460*/  SHF.L.U32 R4, R8, 0x1f, RZ ;  /* 0x0000001f08047819 */ /* 0x000fe200000006ff */
[----:B0-----:R-:W-:Y:S06]  /*9470*/  @!P0 BRA `(.L_x_191) ;  /* 0x0000000400508947 */ /* 0x001fec0003800000 */
.L_x_205:
[----:B------:R-:W1:Y:S01]  /*9480*/  SYNCS.PHASECHK.TRANS64.TRYWAIT P0, [R7+URZ], R4 ;  /* 0x00000004070075a7 */ /* 0x000e62000800017f */
[----:B------:R-:W-:-:S05]  /*9490*/  VIADD R2, R15, 0x1 ;  /* 0x000000010f027836 */ /* 0x000fca0000000000 */
[----:B------:R-:W-:-:S04]  /*94a0*/  ISETP.NE.AND P1, PT, R2, 0x7, PT ;  /* 0x000000070200780c */ /* 0x000fc80003f25270 */
[----:B0-----:R-:W-:Y:S02]  /*94b0*/  SEL R3, RZ, 0x1, P1 ;  /* 0x00000001ff037807 */ /* 0x001fe40000800000 */
[----:B------:R-:W-:Y:S02]  /*94c0*/  SEL R9, R2, RZ, P1 ;  /* 0x000000ff02097207 */ /* 0x000fe40000800000 */
[----:B------:R-:W-:-:S03]  /*94d0*/  LOP3.LUT R8, R8, R3, RZ, 0x3c, !PT ;  /* 0x0000000308087212 */ /* 0x000fc600078e3cff */
[----:B------:R-:W-:Y:S01]  /*94e0*/  IMAD R6, R9, 0x8, R0 ;  /* 0x0000000809067824 */ /* 0x000fe200078e0200 */
[----:B------:R-:W-:Y:S01]  /*94f0*/  SHF.L.U32 R5, R8, 0x1f, RZ ;  /* 0x0000001f08057819 */ /* 0x000fe200000006ff */
[----:B-1----:R-:W-:Y:S06]  /*9500*/  @!P0 BRA `(.L_x_192) ;  /* 0x0000000400408947 */ /* 0x002fec0003800000 */
.L_x_206:
[----:B------:R-:W1:Y:S01]  /*9510*/  SYNCS.PHASECHK.TRANS64.TRYWAIT P0, [R6+URZ], R5 ;  /* 0x00000005060075a7 */ /* 0x000e62000800017f */
[----:B------:R-:W-:-:S05]  /*9520*/  VIADD R2, R9, 0x1 ;  /* 0x0000000109027836 */ /* 0x000fca0000000000 */
[----:B------:R-:W-:-:S04]  /*9530*/  ISETP.NE.AND P1, PT, R2, 0x7, PT ;  /* 0x000000070200780c */ /* 0x000fc80003f25270 */
[----:B------:R-:W-:Y:S02]  /*9540*/  SEL R3, RZ, 0x1, P1 ;  /* 0x00000001ff037807 */ /* 0x000fe40000800000 */
[----:B0-----:R-:W-:Y:S02]  /*9550*/  SEL R7, R2, RZ, P1 ;  /* 0x000000ff02077207 */ /* 0x001fe40000800000 */
[----:B------:R-:W-:-:S03]  /*9560*/  LOP3.LUT R8, R8, R3, RZ, 0x3c, !PT ;  /* 0x0000000308087212 */ /* 0x000fc600078e3cff */
[----:B------:R-:W-:Y:S01]  /*9570*/  IMAD R9, R7, 0x8, R0 ;  /* 0x0000000807097824 */ /* 0x000fe200078e0200 */
[----:B------:R-:W-:Y:S01]  /*9580*/  SHF.L.U32 R4, R8, 0x1f, RZ ;  /* 0x0000001f08047819 */ /* 0x000fe200000006ff */
[----:B-1----:R-:W-:Y:S06]  /*9590*/  @!P0 BRA `(.L_x_193) ;  /* 0x0000000400308947 */ /* 0x002fec0003800000 */
.L_x_207:
[----:B------:R-:W1:Y:S01]  /*95a0*/  SYNCS.PHASECHK.TRANS64.TRYWAIT P0, [R9+URZ], R4 ;  /* 0x00000004090075a7 */ /* 0x000e62000800017f */
[----:B------:R-:W-:-:S05]  /*95b0*/  VIADD R2, R7, 0x1 ;  /* 0x0000000107027836 */ /* 0x000fca0000000000 */
[----:B------:R-:W-:-:S04]  /*95c0*/  ISETP.NE.AND P1, PT, R2, 0x7, PT ;  /* 0x000000070200780c */ /* 0x000fc80003f25270 */
[----:B------:R-:W-:Y:S02]  /*95d0*/  SEL R3, RZ, 0x1, P1 ;  /* 0x00000001ff037807 */ /* 0x000fe40000800000 */
[----:B------:R-:W-:Y:S02]  /*95e0*/  SEL R7, R2, RZ, P1 ;  /* 0x000000ff02077207 */ /* 0x000fe40000800000 */
[----:B------:R-:W-:-:S03]  /*95f0*/  LOP3.LUT R8, R8, R3, RZ, 0x3c, !PT ;  /* 0x0000000308087212 */ /* 0x000fc600078e3cff */
[----:B------:R-:W-:Y:S01]  /*9600*/  IMAD R10, R7, 0x8, R0 ;  /* 0x00000008070a7824 */ /* 0x000fe200078e0200 */
[----:B0-----:R-:W-:Y:S01]  /*9610*/  SHF.L.U32 R5, R8, 0x1f, RZ ;  /* 0x0000001f08057819 */ /* 0x001fe200000006ff */
[----:B-1----:R-:W-:Y:S06]  /*9620*/  @!P0 BRA `(.L_x_194) ;  /* 0x0000000400208947 */ /* 0x002fec0003800000 */
.L_x_208:
[----:B------:R-:W1:Y:S01]  /*9630*/  SYNCS.PHASECHK.TRANS64.TRYWAIT P0, [R10+URZ], R5 ;  /* 0x000000050a0075a7 */ /* 0x000e62000800017f */
[----:B------:R-:W-:-:S05]  /*9640*/  VIADD R2, R7, 0x1 ;  /* 0x0000000107027836 */ /* 0x000fca0000000000 */
[----:B------:R-:W-:-:S04]  /*9650*/  ISETP.NE.AND P1, PT, R2, 0x7, PT ;  /* 0x000000070200780c */ /* 0x000fc80003f25270 */
[----:B------:R-:W-:Y:S02]  /*9660*/  SEL R3, RZ, 0x1, P1 ;  /* 0x00000001ff037807 */ /* 0x000fe40000800000 */
[----:B------:R-:W-:Y:S02]  /*9670*/  SEL R7, R2, RZ, P1 ;  /* 0x000000ff02077207 */ /* 0x000fe40000800000 */
[----:B0-----:R-:W-:-:S03]  /*9680*/  LOP3.LUT R9, R8, R3, RZ, 0x3c, !PT ;  /* 0x0000000308097212 */ /* 0x001fc600078e3cff */
[----:B------:R-:W-:Y:S01]  /*9690*/  IMAD R11, R7, 0x8, R0 ;  /* 0x00000008070b7824 */ /* 0x000fe200078e0200 */
[----:B------:R-:W-:Y:S01]  /*96a0*/  SHF.L.U32 R6, R9, 0x1f, RZ ;  /* 0x0000001f09067819 */ /* 0x000fe200000006ff */
[----:B-1----:R-:W-:Y:S06]  /*96b0*/  @!P0 BRA `(.L_x_195) ;  /* 0x0000000400108947 */ /* 0x002fec0003800000 */
.L_x_209:
[----:B------:R-:W1:Y:S01]  /*96c0*/  SYNCS.PHASECHK.TRANS64.TRYWAIT P0, [R11+URZ], R6 ;  /* 0x000000060b0075a7 */ /* 0x000e62000800017f */
[----:B------:R-:W-:-:S05]  /*96d0*/  VIADD R2, R7, 0x1 ;  /* 0x0000000107027836 */ /* 0x000fca0000000000 */
[----:B------:R-:W-:-:S04]  /*96e0*/  ISETP.NE.AND P1, PT, R2, 0x7, PT ;  /* 0x000000070200780c */ /* 0x000fc80003f25270 */
[----:B------:R-:W-:Y:S02]  /*96f0*/  SEL R4, RZ, 0x1, P1 ;  /* 0x00000001ff047807 */ /* 0x000fe40000800000 */
[----:B------:R-:W-:Y:S02]  /*9700*/  SEL R3, R2, RZ, P1 ;  /* 0x000000ff02037207 */ /* 0x000fe40000800000 */
[----:B------:R-:W-:Y:S01]  /*9710*/  LOP3.LUT R4, R9, R4, RZ, 0x3c, !PT ;  /* 0x0000000409047212 */ /* 0x000fe200078e3cff */
[----:B-1----:R-:W-:Y:S06]  /*9720*/  @!P0 BRA `(.L_x_196) ;  /* 0x0000000400088947 */ /* 0x002fec0003800000 */
.L_x_210:
[----:B------:R-:W-:Y:S01]  /*9730*/  IMAD R3, R3, 0x8, R0 ;  /* 0x0000000803037824 */ /* 0x000fe200078e0200 */
[----:B------:R-:W-:-:S07]  /*9740*/  SHF.L.U32 R0, R4, 0x1f, RZ ;  /* 0x0000001f04007819 */ /* 0x000fce00000006ff */
.L_x_197:
[----:B--2---:R2:W3:Y:S02]  /*9750*/  SYNCS.PHASECHK.TRANS64.TRYWAIT P0, [R3+URZ], R0 ;  /* 0x00000000030075a7 */ /* 0x0044e4000800017f */
[----:B---3--:R-:W-:Y:S05]  /*9760*/  @!P0 NANOSLEEP.SYNCS 0x989680 ;  /* 0x009896800000895d */ /* 0x008fea0003900000 */
[----:B------:R-:W3:Y:S02]  /*9770*/  @!P0 SYNCS.PHASECHK.TRANS64 P0, [R3+URZ], R0 ;  /* 0x00000000030085a7 */ /* 0x000ee4000800007f */
[----:B---3--:R-:W-:Y:S05]  /*9780*/  @!P0 BRA `(.L_x_197) ;  /* 0xfffffffc00f08947 */ /* 0x008fea000383ffff */
.L_x_189:
[----:B------:R-:W-:Y:S05]  /*9790*/  BSYNC B0 ;  /* 0x0000000000007941 */ /* 0x000fea0003800000 */
.L_x_188:
[----:B------:R-:W-:Y:S05]  /*97a0*/  EXIT ;  /* 0x000000000000794d */ /* 0x000fea0003800000 */
.L_x_21:
[----:B-1----:R-:W-:-:S04]  /*97b0*/  IMAD.U32 R13, RZ, RZ, UR6 ;  /* 0x00000006ff0d7e24 */ /* 0x002fc8000f8e00ff */
[----:B------:R1:W4:Y:S03]  /*97c0*/  SYNCS.PHASECHK.TRANS64.TRYWAIT P0, [R13+URZ], R12 ;  /* 0x0000000c0d0075a7 */ /* 0x000326000800017f */
[----:B----4-:R-:W-:Y:S05]  /*97d0*/  @!P0 NANOSLEEP.SYNCS 0x989680 ;  /* 0x009896800000895d */ /* 0x010fea0003900000 */
[----:B------:R-:W4:Y:S02]  /*97e0*/  @!P0 SYNCS.PHASECHK.TRANS64 P0, [R13+URZ], R12 ;  /* 0x0000000c0d0085a7 */ /* 0x000f24000800007f */
[----:B----4-:R-:W-:Y:S05]  /*97f0*/  @!P0 BRA `(.L_x_21) ;  /* 0xfffffffc00ec8947 */ /* 0x010fea000383ffff */
[----:B------:R-:W-:Y:S05]  /*9800*/  BRA `(.L_x_20) ;  /* 0xffffff80001c7947 */ /* 0x000fea000383ffff */
.L_x_27:
[----:B-1----:R-:W-:-:S04]  /*9810*/  IMAD.U32 R145, RZ, RZ, UR12 ;  /* 0x0000000cff917e24 */ /* 0x002fc8000f8e00ff */
[----:B------:R1:W4:Y:S03]  /*9820*/  SYNCS.PHASECHK.TRANS64.TRYWAIT P0, [R145+URZ], R140 ;  /* 0x0000008c910075a7 */ /* 0x000326000800017f */
[----:B----4-:R-:W-:Y:S05]  /*9830*/  @!P0 NANOSLEEP.SYNCS 0x989680 ;  /* 0x009896800000895d */ /* 0x010fea0003900000 */
[----:B------:R-:W4:Y:S02]  /*9840*/  @!P0 SYNCS.PHASECHK.TRANS64 P0, [R145+URZ], R140 ;  /* 0x0000008c910085a7 */ /* 0x000f24000800007f */
[----:B----4-:R-:W-:Y:S05]  /*9850*/  @!P0 BRA `(.L_x_27) ;  /* 0xfffffffc00ec8947 */ /* 0x010fea000383ffff */
[----:B------:R-:W-:Y:S05]  /*9860*/  BRA `(.L_x_26) ;  /* 0xffffff8800907947 */ /* 0x000fea000383ffff */
.L_x_176:
[----:B------:R-:W-:Y:S01]  /*9870*/  BSSY B1, `(.L_x_198) ;  /* 0x0000006000017945 */ /* 0x000fe20003800000 */
[----:B------:R-:W-:-:S07]  /*9880*/  IMAD.MOV.U32 R7, RZ, RZ, -0x1 ;  /* 0xffffffffff077424 */ /* 0x000fce00078e00ff */
[----:B------:R-:W-:Y:S05]  /*9890*/  WARPSYNC.COLLECTIVE R7, `(.L_x_199) ;  /* 0x00000000070c7348 */ /* 0x000fea0003c00000 */
[----:B------:R-:W-:Y:S02]  /*98a0*/  ELECT P0, UR62, PT ;  /* 0x00000000003e782f */ /* 0x000fe40003800000 */
[----:B------:R-:W-:Y:S01]  /*98b0*/  MOV R7, UR62 ;  /* 0x0000003e00077c02 */ /* 0x000fe20008000f00 */
[----:B------:R-:W-:Y:S10]  /*98c0*/  ENDCOLLECTIVE ;  /* 0x000000000000791b */ /* 0x000ff40003800000 */
.L_x_199:
[----:B------:R-:W-:Y:S05]  /*98d0*/  BSYNC B1 ;  /* 0x0000000000017941 */ /* 0x000fea0003800000 */
.L_x_198:
[----:B------:R-:W-:Y:S05]  /*98e0*/  BRA `(.L_x_200) ;  /* 0xffffffec00d47947 */ /* 0x000fea000383ffff */
.L_x_179:
[----:B-1----:R1:W2:Y:S02]  /*98f0*/  SYNCS.PHASECHK.TRANS64.TRYWAIT P0, [R20+URZ+0x38], R9 ;  /* 0x00003809140075a7 */ /* 0x0022a4000800017f */
[----:B--2---:R-:W-:Y:S05]  /*9900*/  @!P0 NANOSLEEP.SYNCS 0x989680 ;  /* 0x009896800000895d */ /* 0x004fea0003900000 */
[----:B------:R-:W2:Y:S02]  /*9910*/  @!P0 SYNCS.PHASECHK.TRANS64 P0, [R20+URZ+0x38], R9 ;  /* 0x00003809140085a7 */ /* 0x000ea4000800007f */
[----:B--2---:R-:W-:Y:S05]  /*9920*/  @!P0 BRA `(.L_x_179) ;  /* 0xfffffffc00f08947 */ /* 0x004fea000383ffff */
[----:B------:R-:W-:Y:S05]  /*9930*/  BRA `(.L_x_201) ;  /* 0xfffffff0000c7947 */ /* 0x000fea000383ffff */
.L_x_187:
[----:B------:R-:W-:Y:S01]  /*9940*/  BSSY B0, `(.L_x_202) ;  /* 0x0000006000007945 */ /* 0x000fe20003800000 */
[----:B------:R-:W-:-:S07]  /*9950*/  IMAD.MOV.U32 R7, RZ, RZ, -0x1 ;  /* 0xffffffffff077424 */ /* 0x000fce00078e00ff */
[----:B------:R-:W-:Y:S05]  /*9960*/  WARPSYNC.COLLECTIVE R7, `(.L_x_203) ;  /* 0x00000000070c7348 */ /* 0x000fea0003c00000 */
[----:B------:R-:W-:Y:S02]  /*9970*/  ELECT P0, UR62, PT ;  /* 0x00000000003e782f */ /* 0x000fe40003800000 */
[----:B------:R-:W-:Y:S01]  /*9980*/  MOV R7, UR62 ;  /* 0x0000003e00077c02 */ /* 0x000fe20008000f00 */
[----:B------:R-:W-:Y:S10]  /*9990*/  ENDCOLLECTIVE ;  /* 0x000000000000791b */ /* 0x000ff40003800000 */
.L_x_203:
[----:B------:R-:W-:Y:S05]  /*99a0*/  BSYNC B0 ;  /* 0x0000000000007941 */ /* 0x000fea0003800000 */
.L_x_202:
[----:B------:R-:W-:Y:S05]  /*99b0*/  BRA `(.L_x_204) ;  /* 0xfffffff8005c7947 */ /* 0x000fea000383ffff */
.L_x_191:
[----:B0-----:R0:W1:Y:S02]  /*99c0*/  SYNCS.PHASECHK.TRANS64.TRYWAIT P0, [R6+URZ], R3 ;  /* 0x00000003060075a7 */ /* 0x001064000800017f */
[----:B-1----:R-:W-:Y:S05]  /*99d0*/  @!P0 NANOSLEEP.SYNCS 0x989680 ;  /* 0x009896800000895d */ /* 0x002fea0003900000 */
[----:B------:R-:W1:Y:S02]  /*99e0*/  @!P0 SYNCS.PHASECHK.TRANS64 P0, [R6+URZ], R3 ;  /* 0x00000003060085a7 */ /* 0x000e64000800007f */
[----:B-1----:R-:W-:Y:S05]  /*99f0*/  @!P0 BRA `(.L_x_191) ;  /* 0xfffffffc00f08947 */ /* 0x002fea000383ffff */
[----:B------:R-:W-:Y:S05]  /*9a00*/  BRA `(.L_x_205) ;  /* 0xfffffff8009c7947 */ /* 0x000fea000383ffff */
.L_x_192:
[----:B0-----:R0:W1:Y:S02]  /*9a10*/  SYNCS.PHASECHK.TRANS64.TRYWAIT P0, [R7+URZ], R4 ;  /* 0x00000004070075a7 */ /* 0x001064000800017f */
[----:B-1----:R-:W-:Y:S05]  /*9a20*/  @!P0 NANOSLEEP.SYNCS 0x989680 ;  /* 0x009896800000895d */ /* 0x002fea0003900000 */
[----:B------:R-:W1:Y:S02]  /*9a30*/  @!P0 SYNCS.PHASECHK.TRANS64 P0, [R7+URZ], R4 ;  /* 0x00000004070085a7 */ /* 0x000e64000800007f */
[----:B-1----:R-:W-:Y:S05]  /*9a40*/  @!P0 BRA `(.L_x_192) ;  /* 0xfffffffc00f08947 */ /* 0x002fea000383ffff */
[----:B------:R-:W-:Y:S05]  /*9a50*/  BRA `(.L_x_206) ;  /* 0xfffffff800ac7947 */ /* 0x000fea000383ffff */
.L_x_193:
[----:B0-----:R0:W1:Y:S02]  /*9a60*/  SYNCS.PHASECHK.TRANS64.TRYWAIT P0, [R6+URZ], R5 ;  /* 0x00000005060075a7 */ /* 0x001064000800017f */
[----:B-1----:R-:W-:Y:S05]  /*9a70*/  @!P0 NANOSLEEP.SYNCS 0x989680 ;  /* 0x009896800000895d */ /* 0x002fea0003900000 */
[----:B------:R-:W1:Y:S02]  /*9a80*/  @!P0 SYNCS.PHASECHK.TRANS64 P0, [R6+URZ], R5 ;  /* 0x00000005060085a7 */ /* 0x000e64000800007f */
[----:B-1----:R-:W-:Y:S05]  /*9a90*/  @!P0 BRA `(.L_x_193) ;  /* 0xfffffffc00f08947 */ /* 0x002fea000383ffff */
[----:B------:R-:W-:Y:S05]  /*9aa0*/  BRA `(.L_x_207) ;  /* 0xfffffff800bc7947 */ /* 0x000fea000383ffff */
.L_x_194:
[----:B0-----:R0:W1:Y:S02]  /*9ab0*/  SYNCS.PHASECHK.TRANS64.TRYWAIT P0, [R9+URZ], R4 ;  /* 0x00000004090075a7 */ /* 0x001064000800017f */
[----:B-1----:R-:W-:Y:S05]  /*9ac0*/  @!P0 NANOSLEEP.SYNCS 0x989680 ;  /* 0x009896800000895d */ /* 0x002fea0003900000 */
[----:B------:R-:W1:Y:S02]  /*9ad0*/  @!P0 SYNCS.PHASECHK.TRANS64 P0, [R9+URZ], R4 ;  /* 0x00000004090085a7 */ /* 0x000e64000800007f */
[----:B-1----:R-:W-:Y:S05]  /*9ae0*/  @!P0 BRA `(.L_x_194) ;  /* 0xfffffffc00f08947 */ /* 0x002fea000383ffff */
[----:B------:R-:W-:Y:S05]  /*9af0*/  BRA `(.L_x_208) ;  /* 0xfffffff800cc7947 */ /* 0x000fea000383ffff */
.L_x_195:
[----:B0-----:R0:W1:Y:S02]  /*9b00*/  SYNCS.PHASECHK.TRANS64.TRYWAIT P0, [R10+URZ], R5 ;  /* 0x000000050a0075a7 */ /* 0x001064000800017f */
[----:B-1----:R-:W-:Y:S05]  /*9b10*/  @!P0 NANOSLEEP.SYNCS 0x989680 ;  /* 0x009896800000895d */ /* 0x002fea0003900000 */
[----:B------:R-:W1:Y:S02]  /*9b20*/  @!P0 SYNCS.PHASECHK.TRANS64 P0, [R10+URZ], R5 ;  /* 0x000000050a0085a7 */ /* 0x000e64000800007f */
[----:B-1----:R-:W-:Y:S05]  /*9b30*/  @!P0 BRA `(.L_x_195) ;  /* 0xfffffffc00f08947 */ /* 0x002fea000383ffff */
[----:B------:R-:W-:Y:S05]  /*9b40*/  BRA `(.L_x_209) ;  /* 0xfffffff800dc7947 */ /* 0x000fea000383ffff */
.L_x_196:
[----:B-1----:R1:W2:Y:S02]  /*9b50*/  SYNCS.PHASECHK.TRANS64.TRYWAIT P0, [R11+URZ], R6 ;  /* 0x000000060b0075a7 */ /* 0x0022a4000800017f */
[----:B--2---:R-:W-:Y:S05]  /*9b60*/  @!P0 NANOSLEEP.SYNCS 0x989680 ;  /* 0x009896800000895d */ /* 0x004fea0003900000 */
[----:B------:R-:W2:Y:S02]  /*9b70*/  @!P0 SYNCS.PHASECHK.TRANS64 P0, [R11+URZ], R6 ;  /* 0x000000060b0085a7 */ /* 0x000ea4000800007f */
[----:B--2---:R-:W-:Y:S05]  /*9b80*/  @!P0 BRA `(.L_x_196) ;  /* 0xfffffffc00f08947 */ /* 0x004fea000383ffff */
[----:B------:R-:W-:Y:S05]  /*9b90*/  BRA `(.L_x_210) ;  /* 0xfffffff800e47947 */ /* 0x000fea000383ffff */
.L_x_211:
[----:B------:R-:W-:-:S00]  /*9ba0*/  BRA `(.L_x_211) ;  /* 0xfffffffc00fc7947 */ /* 0x000fc0000383ffff */
[----:B------:R-:W-:-:S00]  /*9bb0*/  NOP ;  /* 0x0000000000007918 */ /* 0x000fc00000000000 */
        /* <DEDUP_REMOVED lines=12> */
.L_x_212:


//--------------------- .nv.shared._ZN7cutlass13device_kernelINS_4gemm6kernel13GemmUniversalIN4cute5tupleIJiiiiEEENS1_10collective13CollectiveMmaINS1_37MainloopSm90TmaGmmaWarpSpecializedFP8ILi7ENS5_IJNS4_1CILi4EEENSA_ILi1EEESC_EEENS1_35KernelTmaWarpSpecializedCooperativeEEENS5_IJNSA_ILi128EEESG_SG_EEENS_12float_e5m2_tENS5_IJlSC_lEEESI_SJ_NS4_8TiledMMAINS4_8MMA_AtomIJNS4_4SM904GMMA31MMA_64x128x32_F32E5M2E5M2_SS_TNILNSN_7ScaleInE1ELSP_1EEEEEENS4_6LayoutINS5_IJNSA_ILi2EEESC_SC_EEENS5_IJSC_NSA_ILi0EEESV_EEEEENS5_IJNS4_10UnderscoreESY_SY_EEEEENS4_13SM90_TMA_LOADENS4_14ComposedLayoutINS4_7SwizzleILi3ELi4ELi3EEENS4_18smem_ptr_flag_bitsILi8EEENSS_INS5_IJNSA_ILi8EEESG_EEENS5_IJSG_SC_EEEEEEEvNS4_8identityENS4_23SM90_TMA_LOAD_MULTICASTES1B_vS1C_EENS_8epilogue10collective6detail29Sm90TmaWarpSpecializedAdapterINS1G_15DefaultEpilogueISI_SJ_SJ_NS1F_6thread17LinearCombinationISI_Li1EffLNS1K_9ScaleType4KindE0ELNS_15FloatRoundStyleE2ESI_EENS1_15EpilogueDefaultEEEEEvvEEEEvNT_6ParamsE --------------------------
	.section	.nv.shared._ZN7cutlass13device_kernelINS_4gemm6kernel13GemmUniversalIN4cute5tupleIJiiiiEEENS1_10collective13CollectiveMmaINS1_37MainloopSm90TmaGmmaWarpSpecializedFP8ILi7ENS5_IJNS4_1CILi4EEENSA_ILi1EEESC_EEENS1_35KernelTmaWarpSpecializedCooperativeEEENS5_IJNSA_ILi128EEESG_SG_EEENS_12float_e5m2_tENS5_IJlSC_lEEESI_SJ_NS4_8TiledMMAINS4_8MMA_AtomIJNS4_4SM904GMMA31MMA_64x128x32_F32E5M2E5M2_SS_TNILNSN_7ScaleInE1ELSP_1EEEEEENS4_6LayoutINS5_IJNSA_ILi2EEESC_SC_EEENS5_IJSC_NSA_ILi0EEESV_EEEEENS5_IJNS4_10UnderscoreESY_SY_EEEEENS4_13SM90_TMA_LOADENS4_14ComposedLayoutINS4_7SwizzleILi3ELi4ELi3EEENS4_18smem_ptr_flag_bitsILi8EEENSS_INS5_IJNSA_ILi8EEESG_EEENS5_IJSG_SC_EEEEEEEvNS4_8identityENS4_23SM90_TMA_LOAD_MULTICASTES1B_vS1C_EENS_8epilogue10collective6detail29Sm90TmaWarpSpecializedAdapterINS1G_15DefaultEpilogueISI_SJ_SJ_NS1F_6thread17LinearCombinationISI_Li1EffLNS1K_9ScaleType4KindE0ELNS_15FloatRoundStyleE2ESI_EENS1_15EpilogueDefaultEEEEEvvEEEEvNT_6ParamsE,"aw",@nobits
	.sectionflags	@""
	.align	16
	.zero		1024


//--------------------- .nv.shared.reserved.0     --------------------------
	.section	.nv.shared.reserved.0,"aw",@nobits
	.weak		__nv_reservedSMEM_offset_0_alias
	.size		__nv_reservedSMEM_offset_0_alias, 0, 0
	.other		__nv_reservedSMEM_offset_0_alias,@"STO_CUDA_RESERVED_SHARED STV_DEFAULT"
__nv_reservedSMEM_offset_0_alias:
	.zero		0


//--------------------- .nv.global                --------------------------
	.section	.nv.global,"aw",@nobits
.nv.global:
	.type		_ZN40_INTERNAL_1d69b74d_4_k_cu_f1de0a51_217844cute1_E,@object
	.size		_ZN40_INTERNAL_1d69b74d_4_k_cu_f1de0a51_217844cute1_E,(_ZN40_INTERNAL_1d69b74d_4_k_cu_f1de0a51_217844cuda3std3__45__cpo6cbeginE - _ZN40_INTERNAL_1d69b74d_4_k_cu_f1de0a51_217844cute1_E)
_ZN40_INTERNAL_1d69b74d_4_k_cu_f1de0a51_217844cute1_E:
	.zero		1
	.type		_ZN40_INTERNAL_1d69b74d_4_k_cu_f1de0a51_217844cuda3std3__45__cpo6cbeginE,@object
	.size		_ZN40_INTERNAL_1d69b74d_4_k_cu_f1de0a51_217844cuda3std3__45__cpo6cbeginE,(_ZN40_INTERNAL_1d69b74d_4_k_cu_f1de0a51_217844cuda3std3__48in_placeE - _ZN40_INTERNAL_1d69b74d_4_k_cu_f1de0a51_217844cuda3std3__45__cpo6cbeginE)
_ZN40_INTERNAL_1d69b74d_4_k_cu_f1de0a51_217844cuda3std3__45__cpo6cbeginE:
	.zero		1
	.type		_ZN40_INTERNAL_1d69b74d_4_k_cu_f1de0a51_217844cuda3std3__48in_placeE,@object
	.size		_ZN40_INTERNAL_1d69b74d_4_k_cu_f1de0a51_217844cuda3std3__48in_placeE,(_ZN40_INTERNAL_1d69b74d_4_k_cu_f1de0a51_217844cuda3std6ranges3__45__cpo9iter_moveE - _ZN40_INTERNAL_1d69b74d_4_k_cu_f1de0a51_217844cuda3std3__48in_placeE)
_ZN40_INTERNAL_1d69b74d_4_k_cu_f1de0a51_217844cuda3std3__48in_placeE:
	.zero		1
	.type		_ZN40_INTERNAL_1d69b74d_4_k_cu_f1de0a51_217844cuda3std6ranges3__45__cpo9iter_moveE,@object
	.size		_ZN40_INTERNAL_1d69b74d_4_k_cu_f1de0a51_217844cuda3std6ranges3__45__cpo9iter_moveE,(_ZN40_INTERNAL_1d69b74d_4_k_cu_f1de0a51_217844cuda3std3__45__cpo5beginE - _ZN40_INTERNAL_1d69b74d_4_k_cu_f1de0a51_217844cuda3std6ranges3__45__cpo9iter_moveE)
_ZN40_INTERNAL_1d69b74d_4_k_cu_f1de0a51_217844cuda3std6ranges3__45__cpo9iter_moveE:
	.zero		1
	.type		_ZN40_INTERNAL_1d69b74d_4_k_cu_f1de0a51_217844cuda3std3__45__cpo5beginE,@object
	.size		_ZN40_INTERNAL_1d69b74d_4_k_cu_f1de0a51_217844cuda3std3__45__cpo5beginE,(_ZN40_INTERNAL_1d69b74d_4_k_cu_f1de0a51_217844cuda3std3__442_GLOBAL__N__1d69b74d_4_k_cu_f1de0a51_217846ignoreE - _ZN40_INTERNAL_1d69b74d_4_k_cu_f1de0a51_217844cuda3std3__45__cpo5beginE)
_ZN40_INTERNAL_1d69b74d_4_k_cu_f1de0a51_217844cuda3std3__45__cpo5beginE:
	.zero		1
	.type		_ZN40_INTERNAL_1d69b74d_4_k_cu_f1de0a51_217844cuda3std3__442_GLOBAL__N__1d69b74d_4_k_cu_f1de0a51_217846ignoreE,@object
	.size		_ZN40_INTERNAL_1d69b74d_4_k_cu_f1de0a51_217844cuda3std3__442_GLOBAL__N__1d69b74d_4_k_cu_f1de0a51_217846ignoreE,(_ZN40_INTERNAL_1d69b74d_4_k_cu_f1de0a51_217844cute7productE - _ZN40_INTERNAL_1d69b74d_4_k_cu_f1de0a51_217844cuda3std3__442_GLOBAL__N__1d69b74d_4_k_cu_f1de0a51_217846ignoreE)
_ZN40_INTERNAL_1d69b74d_4_k_cu_f1de0a51_217844cuda3std3__442_GLOBAL__N__1d69b74d_4_k_cu_f1de0a51_217846ignoreE:
	.zero		1
	.type		_ZN40_INTERNAL_1d69b74d_4_k_cu_f1de0a51_217844cute7productE,@object
	.size		_ZN40_INTERNAL_1d69b74d_4_k_cu_f1de0a51_217844cute7productE,(_ZN40_INTERNAL_1d69b74d_4_k_cu_f1de0a51_217844cuda3std3__45__cpo3endE - _ZN40_INTERNAL_1d69b74d_4_k_cu_f1de0a51_217844cute7productE)
_ZN40_INTERNAL_1d69b74d_4_k_cu_f1de0a51_217844cute7productE:
	.zero		1
	.type		_ZN40_INTERNAL_1d69b74d_4_k_cu_f1de0a51_217844cuda3std3__45__cpo3endE,@object
	.size		_ZN40_INTERNAL_1d69b74d_4_k_cu_f1de0a51_217844cuda3std3__45__cpo3endE,(_ZN40_INTERNAL_1d69b74d_4_k_cu_f1de0a51_217844cuda3std3__419piecewise_constructE - _ZN40_INTERNAL_1d69b74d_4_k_cu_f1de0a51_217844cuda3std3__45__cpo3endE)
_ZN40_INTERNAL_1d69b74d_4_k_cu_f1de0a51_217844cuda3std3__45__cpo3endE:
	.zero		1
	.type		_ZN40_INTERNAL_1d69b74d_4_k_cu_f1de0a51_217844cuda3std3__419piecewise_constructE,@object
	.size		_ZN40_INTERNAL_1d69b74d_4_k_cu_f1de0a51_217844cuda3std3__419piecewise_constructE,(_ZN40_INTERNAL_1d69b74d_4_k_cu_f1de0a51_217844cuda3std3__45__cpo4cendE - _ZN40_INTERNAL_1d69b74d_4_k_cu_f1de0a51_217844cuda3std3__419piecewise_constructE)
_ZN40_INTERNAL_1d69b74d_4_k_cu_f1de0a51_217844cuda3std3__419piecewise_constructE:
	.zero		1
	.type		_ZN40_INTERNAL_1d69b74d_4_k_cu_f1de0a51_217844cuda3std3__45__cpo4cendE,@object
	.size		_ZN40_INTERNAL_1d69b74d_4_k_cu_f1de0a51_217844cuda3std3__45__cpo4cendE,(_ZN40_INTERNAL_1d69b74d_4_k_cu_f1de0a51_217844cuda3std6ranges3__45__cpo4swapE - _ZN40_INTERNAL_1d69b74d_4_k_cu_f1de0a51_217844cuda3std3__45__cpo4cendE)
_ZN40_INTERNAL_1d69b74d_4_k_cu_f1de0a51_217844cuda3std3__45__cpo4cendE:
	.zero		1
	.type		_ZN40_INTERNAL_1d69b74d_4_k_cu_f1de0a51_217844cuda3std6ranges3__45__cpo4swapE,@object
	.size		_ZN40_INTERNAL_1d69b74d_4_k_cu_f1de0a51_217844cuda3std6ranges3__45__cpo4swapE,(.L_7 - _ZN40_INTERNAL_1d69b74d_4_k_cu_f1de0a51_217844cuda3std6ranges3__45__cpo4swapE)
_ZN40_INTERNAL_1d69b74d_4_k_cu_f1de0a51_217844cuda3std6ranges3__45__cpo4swapE:
	.zero		1
.L_7:


//--------------------- .nv.constant0._ZN7cutlass13device_kernelINS_4gemm6kernel13GemmUniversalIN4cute5tupleIJiiiiEEENS1_10collective13CollectiveMmaINS1_37MainloopSm90TmaGmmaWarpSpecializedFP8ILi7ENS5_IJNS4_1CILi4EEENSA_ILi1EEESC_EEENS1_35KernelTmaWarpSpecializedCooperativeEEENS5_IJNSA_ILi128EEESG_SG_EEENS_12float_e5m2_tENS5_IJlSC_lEEESI_SJ_NS4_8TiledMMAINS4_8MMA_AtomIJNS4_4SM904GMMA31MMA_64x128x32_F32E5M2E5M2_SS_TNILNSN_7ScaleInE1ELSP_1EEEEEENS4_6LayoutINS5_IJNSA_ILi2EEESC_SC_EEENS5_IJSC_NSA_ILi0EEESV_EEEEENS5_IJNS4_10UnderscoreESY_SY_EEEEENS4_13SM90_TMA_LOADENS4_14ComposedLayoutINS4_7SwizzleILi3ELi4ELi3EEENS4_18smem_ptr_flag_bitsILi8EEENSS_INS5_IJNSA_ILi8EEESG_EEENS5_IJSG_SC_EEEEEEEvNS4_8identityENS4_23SM90_TMA_LOAD_MULTICASTES1B_vS1C_EENS_8epilogue10collective6detail29Sm90TmaWarpSpecializedAdapterINS1G_15DefaultEpilogueISI_SJ_SJ_NS1F_6thread17LinearCombinationISI_Li1EffLNS1K_9ScaleType4KindE0ELNS_15FloatRoundStyleE2ESI_EENS1_15EpilogueDefaultEEEEEvvEEEEvNT_6ParamsE --------------------------
	.section	.nv.constant0._ZN7cutlass13device_kernelINS_4gemm6kernel13GemmUniversalIN4cute5tupleIJiiiiEEENS1_10collective13CollectiveMmaINS1_37MainloopSm90TmaGmmaWarpSpecializedFP8ILi7ENS5_IJNS4_1CILi4EEENSA_ILi1EEESC_EEENS1_35KernelTmaWarpSpecializedCooperativeEEENS5_IJNSA_ILi128EEESG_SG_EEENS_12float_e5m2_tENS5_IJlSC_lEEESI_SJ_NS4_8TiledMMAINS4_8MMA_AtomIJNS4_4SM904GMMA31MMA_64x128x32_F32E5M2E5M2_SS_TNILNSN_7ScaleInE1ELSP_1EEEEEENS4_6LayoutINS5_IJNSA_ILi2EEESC_SC_EEENS5_IJSC_NSA_ILi0EEESV_EEEEENS5_IJNS4_10UnderscoreESY_SY_EEEEENS4_13SM90_TMA_LOADENS4_14ComposedLayoutINS4_7SwizzleILi3ELi4ELi3EEENS4_18smem_ptr_flag_bitsILi8EEENSS_INS5_IJNSA_ILi8EEESG_EEENS5_IJSG_SC_EEEEEEEvNS4_8identityENS4_23SM90_TMA_LOAD_MULTICASTES1B_vS1C_EENS_8epilogue10collective6detail29Sm90TmaWarpSpecializedAdapterINS1G_15DefaultEpilogueISI_SJ_SJ_NS1F_6thread17LinearCombinationISI_Li1EffLNS1K_9ScaleType4KindE0ELNS_15FloatRoundStyleE2ESI_EENS1_15EpilogueDefaultEEEEEvvEEEEvNT_6ParamsE,"a",@progbits
	.sectionflags	@""
	.align	4
.nv.constant0._ZN7cutlass13device_kernelINS_4gemm6kernel13GemmUniversalIN4cute5tupleIJiiiiEEENS1_10collective13CollectiveMmaINS1_37MainloopSm90TmaGmmaWarpSpecializedFP8ILi7ENS5_IJNS4_1CILi4EEENSA_ILi1EEESC_EEENS1_35KernelTmaWarpSpecializedCooperativeEEENS5_IJNSA_ILi128EEESG_SG_EEENS_12float_e5m2_tENS5_IJlSC_lEEESI_SJ_NS4_8TiledMMAINS4_8MMA_AtomIJNS4_4SM904GMMA31MMA_64x128x32_F32E5M2E5M2_SS_TNILNSN_7ScaleInE1ELSP_1EEEEEENS4_6LayoutINS5_IJNSA_ILi2EEESC_SC_EEENS5_IJSC_NSA_ILi0EEESV_EEEEENS5_IJNS4_10UnderscoreESY_SY_EEEEENS4_13SM90_TMA_LOADENS4_14ComposedLayoutINS4_7SwizzleILi3ELi4ELi3EEENS4_18smem_ptr_flag_bitsILi8EEENSS_INS5_IJNSA_ILi8EEESG_EEENS5_IJSG_SC_EEEEEEEvNS4_8identityENS4_23SM90_TMA_LOAD_MULTICASTES1B_vS1C_EENS_8epilogue10collective6detail29Sm90TmaWarpSpecializedAdapterINS1G_15DefaultEpilogueISI_SJ_SJ_NS1F_6thread17LinearCombinationISI_Li1EffLNS1K_9ScaleType4KindE0ELNS_15FloatRoundStyleE2ESI_EENS1_15EpilogueDefaultEEEEEvvEEEEvNT_6ParamsE:
	.zero		1664


//--------------------- SYMBOLS --------------------------

	.type		.nv.reservedSmem.offset0,@object
	.size		.nv.reservedSmem.offset0,0x4
